	.target	sm_90a

	.elftype	@"ET_EXEC"


//--------------------- .note.nv.tkinfo           --------------------------
	.section	.note.nv.tkinfo,"",@"SHT_NOTE"
	.sectionflags	@"SHF_NOTE_NV_TKINFO"
	.tkinfo
        /*0018*/ 	.word	0x00000002
        /*0030*/ 	.string	""
        /*0030*/ 	.string	"ptxas"
        /*0030*/ 	.string	"Cuda compilation tools, release 13.0, V13.0.88"
        /*0030*/ 	.string	"Build cuda_13.0.r13.0/compiler.36424714_0"
        /*0030*/ 	.string	"-arch sm_90a -m 64 "



//--------------------- .note.nv.cuinfo           --------------------------
	.section	.note.nv.cuinfo,"",@"SHT_NOTE"
	.sectionflags	@"SHF_NOTE_NV_CUINFO"
        /*0018*/ 	.short	0x0002
        /*001a*/ 	.short	0x005a
        /*001c*/ 	.short	0x0082
	.zero		2


//--------------------- .nv.info                  --------------------------
	.section	.nv.info,"",@"SHT_CUDA_INFO"
	.align	4


	//----- nvinfo : EIATTR_REGCOUNT
	.align		4
        /*0000*/ 	.byte	0x04, 0x2f
        /*0002*/ 	.short	(.L_15 - .L_14)
	.align		4
.L_14:
        /*0004*/ 	.word	index@(_ZN7cutlass13device_kernelINS_4gemm6kernel13GemmUniversalIN4cute5tupleIJiiiiEEENS1_10collective13CollectiveMmaINS1_34MainloopSm90TmaGmmaWarpSpecializedILi18ENS5_IJNS4_1CILi2EEENSA_ILi1EEESC_EEENS1_35KernelTmaWarpSpecializedCooperativeEEENS5_IJNSA_ILi256EEENSA_ILi128EEENSA_ILi16EEEEEENS_6half_tENS5_IJlSC_lEEESK_SL_NS4_8TiledMMAINS4_8MMA_AtomIJNS4_4SM904GMMA26MMA_64x128x16_F32F16F16_SSILNSP_5MajorE0ELSR_0ELNSP_7ScaleInE1ELSS_1EEEEEENS4_6LayoutISD_NS5_IJSC_NSA_ILi0EEESW_EEEEENS5_IJNS4_10UnderscoreESZ_SZ_EEEEENS4_13SM90_TMA_LOADENS4_14ComposedLayoutINS4_7SwizzleILi1ELi4ELi3EEENS4_18smem_ptr_flag_bitsILi16EEENSV_INS5_IJNSA_ILi8EEESI_EEENS5_IJSI_SC_EEEEEEEvNS4_8identityENS4_23SM90_TMA_LOAD_MULTICASTES1C_vS1D_EENS_8epilogue10collective6detail29Sm90TmaWarpSpecializedAdapterINS1H_15DefaultEpilogueISK_SL_SL_NS1G_6thread17LinearCombinationISK_Li1EffLNS1L_9ScaleType4KindE0ELNS_15FloatRoundStyleE2ESK_EENS1_15EpilogueDefaultEEEEEvvEEEEvNT_6ParamsE)
        /*0008*/ 	.word	0x000000a8


	//----- nvinfo : EIATTR_FRAME_SIZE
	.align		4
.L_15:
        /*000c*/ 	.byte	0x04, 0x11
        /*000e*/ 	.short	(.L_17 - .L_16)
	.align		4
.L_16:
        /*0010*/ 	.word	index@(_ZN7cutlass13device_kernelINS_4gemm6kernel13GemmUniversalIN4cute5tupleIJiiiiEEENS1_10collective13CollectiveMmaINS1_34MainloopSm90TmaGmmaWarpSpecializedILi18ENS5_IJNS4_1CILi2EEENSA_ILi1EEESC_EEENS1_35KernelTmaWarpSpecializedCooperativeEEENS5_IJNSA_ILi256EEENSA_ILi128EEENSA_ILi16EEEEEENS_6half_tENS5_IJlSC_lEEESK_SL_NS4_8TiledMMAINS4_8MMA_AtomIJNS4_4SM904GMMA26MMA_64x128x16_F32F16F16_SSILNSP_5MajorE0ELSR_0ELNSP_7ScaleInE1ELSS_1EEEEEENS4_6LayoutISD_NS5_IJSC_NSA_ILi0EEESW_EEEEENS5_IJNS4_10UnderscoreESZ_SZ_EEEEENS4_13SM90_TMA_LOADENS4_14ComposedLayoutINS4_7SwizzleILi1ELi4ELi3EEENS4_18smem_ptr_flag_bitsILi16EEENSV_INS5_IJNSA_ILi8EEESI_EEENS5_IJSI_SC_EEEEEEEvNS4_8identityENS4_23SM90_TMA_LOAD_MULTICASTES1C_vS1D_EENS_8epilogue10collective6detail29Sm90TmaWarpSpecializedAdapterINS1H_15DefaultEpilogueISK_SL_SL_NS1G_6thread17LinearCombinationISK_Li1EffLNS1L_9ScaleType4KindE0ELNS_15FloatRoundStyleE2ESK_EENS1_15EpilogueDefaultEEEEEvvEEEEvNT_6ParamsE)
        /*0014*/ 	.word	0x00000000


	//----- nvinfo : EIATTR_MIN_STACK_SIZE
	.align		4
.L_17:
        /*0018*/ 	.byte	0x04, 0x12
        /*001a*/ 	.short	(.L_19 - .L_18)
	.align		4
.L_18:
        /*001c*/ 	.word	index@(_ZN7cutlass13device_kernelINS_4gemm6kernel13GemmUniversalIN4cute5tupleIJiiiiEEENS1_10collective13CollectiveMmaINS1_34MainloopSm90TmaGmmaWarpSpecializedILi18ENS5_IJNS4_1CILi2EEENSA_ILi1EEESC_EEENS1_35KernelTmaWarpSpecializedCooperativeEEENS5_IJNSA_ILi256EEENSA_ILi128EEENSA_ILi16EEEEEENS_6half_tENS5_IJlSC_lEEESK_SL_NS4_8TiledMMAINS4_8MMA_AtomIJNS4_4SM904GMMA26MMA_64x128x16_F32F16F16_SSILNSP_5MajorE0ELSR_0ELNSP_7ScaleInE1ELSS_1EEEEEENS4_6LayoutISD_NS5_IJSC_NSA_ILi0EEESW_EEEEENS5_IJNS4_10UnderscoreESZ_SZ_EEEEENS4_13SM90_TMA_LOADENS4_14ComposedLayoutINS4_7SwizzleILi1ELi4ELi3EEENS4_18smem_ptr_flag_bitsILi16EEENSV_INS5_IJNSA_ILi8EEESI_EEENS5_IJSI_SC_EEEEEEEvNS4_8identityENS4_23SM90_TMA_LOAD_MULTICASTES1C_vS1D_EENS_8epilogue10collective6detail29Sm90TmaWarpSpecializedAdapterINS1H_15DefaultEpilogueISK_SL_SL_NS1G_6thread17LinearCombinationISK_Li1EffLNS1L_9ScaleType4KindE0ELNS_15FloatRoundStyleE2ESK_EENS1_15EpilogueDefaultEEEEEvvEEEEvNT_6ParamsE)
        /*0020*/ 	.word	0x00000000
.L_19:


//--------------------- .nv.compat                --------------------------
	.section	.nv.compat,"",@"SHT_CUDA_COMPAT_INFO"
	.align	4
        /*0000*/ 	.byte	0x02, 0x09, 0x01, 0x00, 0x02, 0x02, 0x04, 0x00, 0x02, 0x05, 0x05, 0x00, 0x03, 0x07, 0x01, 0x01
        /*0010*/ 	.byte	0x02, 0x03, 0x01, 0x00, 0x02, 0x06, 0x01, 0x00, 0x04, 0x0b, 0x08, 0x00, 0x00, 0x00, 0x00, 0x00
        /*0020*/ 	.byte	0x00, 0x00, 0x00, 0x00


//--------------------- .nv.info._ZN7cutlass13device_kernelINS_4gemm6kernel13GemmUniversalIN4cute5tupleIJiiiiEEENS1_10collective13CollectiveMmaINS1_34MainloopSm90TmaGmmaWarpSpecializedILi18ENS5_IJNS4_1CILi2EEENSA_ILi1EEESC_EEENS1_35KernelTmaWarpSpecializedCooperativeEEENS5_IJNSA_ILi256EEENSA_ILi128EEENSA_ILi16EEEEEENS_6half_tENS5_IJlSC_lEEESK_SL_NS4_8TiledMMAINS4_8MMA_AtomIJNS4_4SM904GMMA26MMA_64x128x16_F32F16F16_SSILNSP_5MajorE0ELSR_0ELNSP_7ScaleInE1ELSS_1EEEEEENS4_6LayoutISD_NS5_IJSC_NSA_ILi0EEESW_EEEEENS5_IJNS4_10UnderscoreESZ_SZ_EEEEENS4_13SM90_TMA_LOADENS4_14ComposedLayoutINS4_7SwizzleILi1ELi4ELi3EEENS4_18smem_ptr_flag_bitsILi16EEENSV_INS5_IJNSA_ILi8EEESI_EEENS5_IJSI_SC_EEEEEEEvNS4_8identityENS4_23SM90_TMA_LOAD_MULTICASTES1C_vS1D_EENS_8epilogue10collective6detail29Sm90TmaWarpSpecializedAdapterINS1H_15DefaultEpilogueISK_SL_SL_NS1G_6thread17LinearCombinationISK_Li1EffLNS1L_9ScaleType4KindE0ELNS_15FloatRoundStyleE2ESK_EENS1_15EpilogueDefaultEEEEEvvEEEEvNT_6ParamsE --------------------------
	.section	.nv.info._ZN7cutlass13device_kernelINS_4gemm6kernel13GemmUniversalIN4cute5tupleIJiiiiEEENS1_10collective13CollectiveMmaINS1_34MainloopSm90TmaGmmaWarpSpecializedILi18ENS5_IJNS4_1CILi2EEENSA_ILi1EEESC_EEENS1_35KernelTmaWarpSpecializedCooperativeEEENS5_IJNSA_ILi256EEENSA_ILi128EEENSA_ILi16EEEEEENS_6half_tENS5_IJlSC_lEEESK_SL_NS4_8TiledMMAINS4_8MMA_AtomIJNS4_4SM904GMMA26MMA_64x128x16_F32F16F16_SSILNSP_5MajorE0ELSR_0ELNSP_7ScaleInE1ELSS_1EEEEEENS4_6LayoutISD_NS5_IJSC_NSA_ILi0EEESW_EEEEENS5_IJNS4_10UnderscoreESZ_SZ_EEEEENS4_13SM90_TMA_LOADENS4_14ComposedLayoutINS4_7SwizzleILi1ELi4ELi3EEENS4_18smem_ptr_flag_bitsILi16EEENSV_INS5_IJNSA_ILi8EEESI_EEENS5_IJSI_SC_EEEEEEEvNS4_8identityENS4_23SM90_TMA_LOAD_MULTICASTES1C_vS1D_EENS_8epilogue10collective6detail29Sm90TmaWarpSpecializedAdapterINS1H_15DefaultEpilogueISK_SL_SL_NS1G_6thread17LinearCombinationISK_Li1EffLNS1L_9ScaleType4KindE0ELNS_15FloatRoundStyleE2ESK_EENS1_15EpilogueDefaultEEEEEvvEEEEvNT_6ParamsE,"",@"SHT_CUDA_INFO"
	.sectionflags	@""
	.align	4


	//----- nvinfo : EIATTR_CUDA_API_VERSION
	.align		4
        /*0000*/ 	.byte	0x04, 0x37
        /*0002*/ 	.short	(.L_21 - .L_20)
.L_20:
        /*0004*/ 	.word	0x00000082


	//----- nvinfo : EIATTR_KPARAM_INFO
	.align		4
.L_21:
        /*0008*/ 	.byte	0x04, 0x17
        /*000a*/ 	.short	(.L_23 - .L_22)
.L_22:
        /*000c*/ 	.word	0x00000000
        /*0010*/ 	.short	0x0000
        /*0012*/ 	.short	0x0070
        /*0014*/ 	.byte	0x00, 0xf0, 0x01, 0x10


	//----- nvinfo : EIATTR_SPARSE_MMA_MASK
	.align		4
.L_23:
        /*0018*/ 	.byte	0x03, 0x50
        /*001a*/ 	.short	0x0000


	//----- nvinfo : EIATTR_MAXREG_COUNT
	.align		4
        /*001c*/ 	.byte	0x03, 0x1b
        /*001e*/ 	.short	0x00a8


	//----- nvinfo : EIATTR_NUM_BARRIERS
	.align		4
        /*0020*/ 	.byte	0x02, 0x4c
        /*0022*/ 	.byte	0x01
	.zero		1


	//----- nvinfo : EIATTR_EXTERNS
	.align		4
        /*0024*/ 	.byte	0x04, 0x0f
        /*0026*/ 	.short	(.L_25 - .L_24)


	//   ....[0]....
	.align		4
.L_24:
        /*0028*/ 	.word	index@(__assertfail)


	//----- nvinfo : EIATTR_MERCURY_ISA_VERSION
	.align		4
.L_25:
        /*002c*/ 	.byte	0x03, 0x5f
        /*002e*/ 	.short	0x0101


	//----- nvinfo : EIATTR_INT_WARP_WIDE_INSTR_OFFSETS
	.align		4
        /*0030*/ 	.byte	0x04, 0x31
        /*0032*/ 	.short	(.L_27 - .L_26)


	//   ....[0]....
.L_26:
        /*0034*/ 	.word	0x00000670


	//   ....[1]....
        /*0038*/ 	.word	0x000006a0


	//   ....[2]....
        /*003c*/ 	.word	0x00000860


	//----- nvinfo : EIATTR_COOP_GROUP_MASK_REGIDS
	.align		4
.L_27:
        /*0040*/ 	.byte	0x04, 0x29
        /*0042*/ 	.short	(.L_29 - .L_28)


	//   ....[0]....
.L_28:
        /*0044*/ 	.word	0xffffffff


	//   ....[1]....
        /*0048*/ 	.word	0xffffffff


	//   ....[2]....
        /*004c*/ 	.word	0xffffffff


	//   ....[3]....
        /*0050*/ 	.word	0xffffffff


	//   ....[4]....
        /*0054*/ 	.word	0xffffffff


	//   ....[5]....
        /*0058*/ 	.word	0xffffffff


	//----- nvinfo : EIATTR_COOP_GROUP_INSTR_OFFSETS
	.align		4
.L_29:
        /*005c*/ 	.byte	0x04, 0x28
        /*005e*/ 	.short	(.L_31 - .L_30)


	//   ....[0]....
.L_30:
        /*0060*/ 	.word	0x00000060


	//   ....[1]....
        /*0064*/ 	.word	0x00000070


	//   ....[2]....
        /*0068*/ 	.word	0x00000130


	//   ....[3]....
        /*006c*/ 	.word	0x000004c0


	//   ....[4]....
        /*0070*/ 	.word	0x000009e0


	//   ....[5]....
        /*0074*/ 	.word	0x00001430


	//----- nvinfo : EIATTR_REG_RECONFIG
	.align		4
.L_31:
        /*0078*/ 	.byte	0x01, 0x54
	.zero		2


	//----- nvinfo : EIATTR_SYSCALL_OFFSETS
	.align		4
        /*007c*/ 	.byte	0x04, 0x46
        /*007e*/ 	.short	(.L_33 - .L_32)


	//   ....[0]....
.L_32:
        /*0080*/ 	.word	0x000015f0


	//----- nvinfo : EIATTR_MBARRIER_INSTR_OFFSETS
	.align		4
.L_33:
        /*0084*/ 	.byte	0x04, 0x39
        /*0086*/ 	.short	(.L_35 - .L_34)


	//   ....[0]....
.L_34:
        /*0088*/ 	.word	0x00000250
        /*008c*/ 	.word	0x000000ff
        /*0090*/ 	.word	0x00000000
        /*0094*/ 	.short	0x0100
        /*0096*/ 	.byte	0x08
	.zero		1


	//   ....[1]....
        /*0098*/ 	.word	0x00000260
        /*009c*/ 	.word	0x000000ff
        /*00a0*/ 	.word	0x00000090
        /*00a4*/ 	.short	0x0100
        /*00a6*/ 	.byte	0x08
	.zero		1


	//   ....[2]....
        /*00a8*/ 	.word	0x00000270
        /*00ac*/ 	.word	0x000000ff
        /*00b0*/ 	.word	0x00000008
        /*00b4*/ 	.short	0x0100
        /*00b6*/ 	.byte	0x08
	.zero		1


	//   ....[3]....
        /*00b8*/ 	.word	0x00000280
        /*00bc*/ 	.word	0x000000ff
        /*00c0*/ 	.word	0x00000098
        /*00c4*/ 	.short	0x0100
        /*00c6*/ 	.byte	0x08
	.zero		1


	//   ....[4]....
        /*00c8*/ 	.word	0x00000290
        /*00cc*/ 	.word	0x000000ff
        /*00d0*/ 	.word	0x00000010
        /*00d4*/ 	.short	0x0100
        /*00d6*/ 	.byte	0x08
	.zero		1


	//   ....[5]....
        /*00d8*/ 	.word	0x000002a0
        /*00dc*/ 	.word	0x000000ff
        /*00e0*/ 	.word	0x000000a0
        /*00e4*/ 	.short	0x0100
        /*00e6*/ 	.byte	0x08
	.zero		1


	//   ....[6]....
        /*00e8*/ 	.word	0x000002b0
        /*00ec*/ 	.word	0x000000ff
        /*00f0*/ 	.word	0x00000018
        /*00f4*/ 	.short	0x0100
        /*00f6*/ 	.byte	0x08
	.zero		1


	//   ....[7]....
        /*00f8*/ 	.word	0x000002c0
        /*00fc*/ 	.word	0x000000ff
        /*0100*/ 	.word	0x000000a8
        /*0104*/ 	.short	0x0100
        /*0106*/ 	.byte	0x08
	.zero		1


	//   ....[8]....
        /*0108*/ 	.word	0x000002d0
        /*010c*/ 	.word	0x000000ff
        /*0110*/ 	.word	0x00000020
        /*0114*/ 	.short	0x0100
        /*0116*/ 	.byte	0x08
	.zero		1


	//   ....[9]....
        /*0118*/ 	.word	0x000002e0
        /*011c*/ 	.word	0x000000ff
        /*0120*/ 	.word	0x000000b0
        /*0124*/ 	.short	0x0100
        /*0126*/ 	.byte	0x08
	.zero		1


	//   ....[10]....
        /*0128*/ 	.word	0x000002f0
        /*012c*/ 	.word	0x000000ff
        /*0130*/ 	.word	0x00000028
        /*0134*/ 	.short	0x0100
        /*0136*/ 	.byte	0x08
	.zero		1


	//   ....[11]....
        /*0138*/ 	.word	0x00000300
        /*013c*/ 	.word	0x000000ff
        /*0140*/ 	.word	0x000000b8
        /*0144*/ 	.short	0x0100
        /*0146*/ 	.byte	0x08
	.zero		1


	//   ....[12]....
        /*0148*/ 	.word	0x00000310
        /*014c*/ 	.word	0x000000ff
        /*0150*/ 	.word	0x00000030
        /*0154*/ 	.short	0x0100
        /*0156*/ 	.byte	0x08
	.zero		1


	//   ....[13]....
        /*0158*/ 	.word	0x00000320
        /*015c*/ 	.word	0x000000ff
        /*0160*/ 	.word	0x000000c0
        /*0164*/ 	.short	0x0100
        /*0166*/ 	.byte	0x08
	.zero		1


	//   ....[14]....
        /*0168*/ 	.word	0x00000330
        /*016c*/ 	.word	0x000000ff
        /*0170*/ 	.word	0x00000038
        /*0174*/ 	.short	0x0100
        /*0176*/ 	.byte	0x08
	.zero		1


	//   ....[15]....
        /*0178*/ 	.word	0x00000340
        /*017c*/ 	.word	0x000000ff
        /*0180*/ 	.word	0x000000c8
        /*0184*/ 	.short	0x0100
        /*0186*/ 	.byte	0x08
	.zero		1


	//   ....[16]....
        /*0188*/ 	.word	0x00000350
        /*018c*/ 	.word	0x000000ff
        /*0190*/ 	.word	0x00000040
        /*0194*/ 	.short	0x0100
        /*0196*/ 	.byte	0x08
	.zero		1


	//   ....[17]....
        /*0198*/ 	.word	0x00000360
        /*019c*/ 	.word	0x000000ff
        /*01a0*/ 	.word	0x000000d0
        /*01a4*/ 	.short	0x0100
        /*01a6*/ 	.byte	0x08
	.zero		1


	//   ....[18]....
        /*01a8*/ 	.word	0x00000370
        /*01ac*/ 	.word	0x000000ff
        /*01b0*/ 	.word	0x00000048
        /*01b4*/ 	.short	0x0100
        /*01b6*/ 	.byte	0x08
	.zero		1


	//   ....[19]....
        /*01b8*/ 	.word	0x00000380
        /*01bc*/ 	.word	0x000000ff
        /*01c0*/ 	.word	0x000000d8
        /*01c4*/ 	.short	0x0100
        /*01c6*/ 	.byte	0x08
	.zero		1


	//   ....[20]....
        /*01c8*/ 	.word	0x00000390
        /*01cc*/ 	.word	0x000000ff
        /*01d0*/ 	.word	0x00000050
        /*01d4*/ 	.short	0x0100
        /*01d6*/ 	.byte	0x08
	.zero		1


	//   ....[21]....
        /*01d8*/ 	.word	0x000003a0
        /*01dc*/ 	.word	0x000000ff
        /*01e0*/ 	.word	0x000000e0
        /*01e4*/ 	.short	0x0100
        /*01e6*/ 	.byte	0x08
	.zero		1


	//   ....[22]....
        /*01e8*/ 	.word	0x000003b0
        /*01ec*/ 	.word	0x000000ff
        /*01f0*/ 	.word	0x00000058
        /*01f4*/ 	.short	0x0100
        /*01f6*/ 	.byte	0x08
	.zero		1


	//   ....[23]....
        /*01f8*/ 	.word	0x000003c0
        /*01fc*/ 	.word	0x000000ff
        /*0200*/ 	.word	0x000000e8
        /*0204*/ 	.short	0x0100
        /*0206*/ 	.byte	0x08
	.zero		1


	//   ....[24]....
        /*0208*/ 	.word	0x000003d0
        /*020c*/ 	.word	0x000000ff
        /*0210*/ 	.word	0x00000060
        /*0214*/ 	.short	0x0100
        /*0216*/ 	.byte	0x08
	.zero		1


	//   ....[25]....
        /*0218*/ 	.word	0x000003e0
        /*021c*/ 	.word	0x000000ff
        /*0220*/ 	.word	0x000000f0
        /*0224*/ 	.short	0x0100
        /*0226*/ 	.byte	0x08
	.zero		1


	//   ....[26]....
        /*0228*/ 	.word	0x000003f0
        /*022c*/ 	.word	0x000000ff
        /*0230*/ 	.word	0x00000068
        /*0234*/ 	.short	0x0100
        /*0236*/ 	.byte	0x08
	.zero		1


	//   ....[27]....
        /*0238*/ 	.word	0x00000400
        /*023c*/ 	.word	0x000000ff
        /*0240*/ 	.word	0x000000f8
        /*0244*/ 	.short	0x0100
        /*0246*/ 	.byte	0x08
	.zero		1


	//   ....[28]....
        /*0248*/ 	.word	0x00000410
        /*024c*/ 	.word	0x000000ff
        /*0250*/ 	.word	0x00000070
        /*0254*/ 	.short	0x0100
        /*0256*/ 	.byte	0x08
	.zero		1


	//   ....[29]....
        /*0258*/ 	.word	0x00000420
        /*025c*/ 	.word	0x000000ff
        /*0260*/ 	.word	0x00000100
        /*0264*/ 	.short	0x0100
        /*0266*/ 	.byte	0x08
	.zero		1


	//   ....[30]....
        /*0268*/ 	.word	0x00000430
        /*026c*/ 	.word	0x000000ff
        /*0270*/ 	.word	0x00000078
        /*0274*/ 	.short	0x0100
        /*0276*/ 	.byte	0x08
	.zero		1


	//   ....[31]....
        /*0278*/ 	.word	0x00000440
        /*027c*/ 	.word	0x000000ff
        /*0280*/ 	.word	0x00000108
        /*0284*/ 	.short	0x0100
        /*0286*/ 	.byte	0x08
	.zero		1


	//   ....[32]....
        /*0288*/ 	.word	0x00000450
        /*028c*/ 	.word	0x000000ff
        /*0290*/ 	.word	0x00000080
        /*0294*/ 	.short	0x0100
        /*0296*/ 	.byte	0x08
	.zero		1


	//   ....[33]....
        /*0298*/ 	.word	0x00000460
        /*029c*/ 	.word	0x000000ff
        /*02a0*/ 	.word	0x00000110
        /*02a4*/ 	.short	0x0100
        /*02a6*/ 	.byte	0x08
	.zero		1


	//   ....[34]....
        /*02a8*/ 	.word	0x00000470
        /*02ac*/ 	.word	0x000000ff
        /*02b0*/ 	.word	0x00000088
        /*02b4*/ 	.short	0x0100
        /*02b6*/ 	.byte	0x08
	.zero		1


	//   ....[35]....
        /*02b8*/ 	.word	0x00000480
        /*02bc*/ 	.word	0x000000ff
        /*02c0*/ 	.word	0x00000118
        /*02c4*/ 	.short	0x0100
        /*02c6*/ 	.byte	0x08
	.zero		1


	//   ....[36]....
        /*02c8*/ 	.word	0x000008e0
        /*02cc*/ 	.word	0x000000ff
        /*02d0*/ 	.word	0x00000130
        /*02d4*/ 	.short	0x0100
        /*02d6*/ 	.byte	0x06
	.zero		1


	//   ....[37]....
        /*02d8*/ 	.word	0x00000970
        /*02dc*/ 	.word	0x000000ff
        /*02e0*/ 	.word	0x00000138
        /*02e4*/ 	.short	0x0100
        /*02e6*/ 	.byte	0x06
	.zero		1


	//   ....[38]....
        /*02e8*/ 	.word	0x00001670
        /*02ec*/ 	.word	0x00000003
        /*02f0*/ 	.word	0x00000000
        /*02f4*/ 	.short	0x010a
        /*02f6*/ 	.byte	0x3f
	.zero		1


	//   ....[39]....
        /*02f8*/ 	.word	0x000016b0
        /*02fc*/ 	.word	0x00000003
        /*0300*/ 	.word	0x00000000
        /*0304*/ 	.short	0x010a
        /*0306*/ 	.byte	0x3f
	.zero		1


	//   ....[40]....
        /*0308*/ 	.word	0x00001910
        /*030c*/ 	.word	0x000000ff
        /*0310*/ 	.word	0x00000000
        /*0314*/ 	.short	0x010a
        /*0316*/ 	.byte	0x04
	.zero		1


	//   ....[41]....
        /*0318*/ 	.word	0x00001950
        /*031c*/ 	.word	0x000000ff
        /*0320*/ 	.word	0x00000000
        /*0324*/ 	.short	0x010a
        /*0326*/ 	.byte	0x04
	.zero		1


	//   ....[42]....
        /*0328*/ 	.word	0x00001a90
        /*032c*/ 	.word	0x00000005
        /*0330*/ 	.word	0x00000000
        /*0334*/ 	.short	0x0101
        /*0336*/ 	.byte	0x3f
	.zero		1


	//   ....[43]....
        /*0338*/ 	.word	0x00001c50
        /*033c*/ 	.word	0x00000003
        /*0340*/ 	.word	0x00000000
        /*0344*/ 	.short	0x0101
        /*0346*/ 	.byte	0x3f
	.zero		1


	//   ....[44]....
        /*0348*/ 	.word	0x0000b470
        /*034c*/ 	.word	0x00000017
        /*0350*/ 	.word	0x00000090
        /*0354*/ 	.short	0x010a
        /*0356*/ 	.byte	0x3f
	.zero		1


	//   ....[45]....
        /*0358*/ 	.word	0x0000b7e0
        /*035c*/ 	.word	0x00000003
        /*0360*/ 	.word	0x00000138
        /*0364*/ 	.short	0x0101
        /*0366*/ 	.byte	0x3f
	.zero		1


	//   ....[46]....
        /*0368*/ 	.word	0x0000bf40
        /*036c*/ 	.word	0x00000007
        /*0370*/ 	.word	0x00000000
        /*0374*/ 	.short	0x010a
        /*0376*/ 	.byte	0x3f
	.zero		1


	//   ....[47]....
        /*0378*/ 	.word	0x0000bfc0
        /*037c*/ 	.word	0x00000008
        /*0380*/ 	.word	0x00000000
        /*0384*/ 	.short	0x010a
        /*0386*/ 	.byte	0x3f
	.zero		1


	//   ....[48]....
        /*0388*/ 	.word	0x0000c050
        /*038c*/ 	.word	0x00000009
        /*0390*/ 	.word	0x00000000
        /*0394*/ 	.short	0x010a
        /*0396*/ 	.byte	0x3f
	.zero		1


	//   ....[49]....
        /*0398*/ 	.word	0x0000c0e0
        /*039c*/ 	.word	0x00000008
        /*03a0*/ 	.word	0x00000000
        /*03a4*/ 	.short	0x010a
        /*03a6*/ 	.byte	0x3f
	.zero		1


	//   ....[50]....
        /*03a8*/ 	.word	0x0000c170
        /*03ac*/ 	.word	0x00000009
        /*03b0*/ 	.word	0x00000000
        /*03b4*/ 	.short	0x010a
        /*03b6*/ 	.byte	0x3f
	.zero		1


	//   ....[51]....
        /*03b8*/ 	.word	0x0000c200
        /*03bc*/ 	.word	0x00000008
        /*03c0*/ 	.word	0x00000000
        /*03c4*/ 	.short	0x010a
        /*03c6*/ 	.byte	0x3f
	.zero		1


	//   ....[52]....
        /*03c8*/ 	.word	0x0000c290
        /*03cc*/ 	.word	0x00000009
        /*03d0*/ 	.word	0x00000000
        /*03d4*/ 	.short	0x010a
        /*03d6*/ 	.byte	0x3f
	.zero		1


	//   ....[53]....
        /*03d8*/ 	.word	0x0000c320
        /*03dc*/ 	.word	0x00000008
        /*03e0*/ 	.word	0x00000000
        /*03e4*/ 	.short	0x010a
        /*03e6*/ 	.byte	0x3f
	.zero		1


	//   ....[54]....
        /*03e8*/ 	.word	0x0000c3b0
        /*03ec*/ 	.word	0x00000009
        /*03f0*/ 	.word	0x00000000
        /*03f4*/ 	.short	0x010a
        /*03f6*/ 	.byte	0x3f
	.zero		1


	//   ....[55]....
        /*03f8*/ 	.word	0x0000c440
        /*03fc*/ 	.word	0x00000008
        /*0400*/ 	.word	0x00000000
        /*0404*/ 	.short	0x010a
        /*0406*/ 	.byte	0x3f
	.zero		1


	//   ....[56]....
        /*0408*/ 	.word	0x0000c4d0
        /*040c*/ 	.word	0x00000009
        /*0410*/ 	.word	0x00000000
        /*0414*/ 	.short	0x010a
        /*0416*/ 	.byte	0x3f
	.zero		1


	//   ....[57]....
        /*0418*/ 	.word	0x0000c560
        /*041c*/ 	.word	0x00000008
        /*0420*/ 	.word	0x00000000
        /*0424*/ 	.short	0x010a
        /*0426*/ 	.byte	0x3f
	.zero		1


	//   ....[58]....
        /*0428*/ 	.word	0x0000c5f0
        /*042c*/ 	.word	0x00000009
        /*0430*/ 	.word	0x00000000
        /*0434*/ 	.short	0x010a
        /*0436*/ 	.byte	0x3f
	.zero		1


	//   ....[59]....
        /*0438*/ 	.word	0x0000c680
        /*043c*/ 	.word	0x00000008
        /*0440*/ 	.word	0x00000000
        /*0444*/ 	.short	0x010a
        /*0446*/ 	.byte	0x3f
	.zero		1


	//   ....[60]....
        /*0448*/ 	.word	0x0000c710
        /*044c*/ 	.word	0x00000009
        /*0450*/ 	.word	0x00000000
        /*0454*/ 	.short	0x010a
        /*0456*/ 	.byte	0x3f
	.zero		1


	//   ....[61]....
        /*0458*/ 	.word	0x0000c7a0
        /*045c*/ 	.word	0x00000008
        /*0460*/ 	.word	0x00000000
        /*0464*/ 	.short	0x010a
        /*0466*/ 	.byte	0x3f
	.zero		1


	//   ....[62]....
        /*0468*/ 	.word	0x0000c830
        /*046c*/ 	.word	0x0000000b
        /*0470*/ 	.word	0x00000000
        /*0474*/ 	.short	0x010a
        /*0476*/ 	.byte	0x3f
	.zero		1


	//   ....[63]....
        /*0478*/ 	.word	0x0000c8c0
        /*047c*/ 	.word	0x00000003
        /*0480*/ 	.word	0x00000000
        /*0484*/ 	.short	0x010a
        /*0486*/ 	.byte	0x3f
	.zero		1


	//   ....[64]....
        /*0488*/ 	.word	0x0000c920
        /*048c*/ 	.word	0x00000003
        /*0490*/ 	.word	0x00000000
        /*0494*/ 	.short	0x010a
        /*0496*/ 	.byte	0x3f
	.zero		1


	//   ....[65]....
        /*0498*/ 	.word	0x0000c980
        /*049c*/ 	.word	0x00000006
        /*04a0*/ 	.word	0x00000000
        /*04a4*/ 	.short	0x010a
        /*04a6*/ 	.byte	0x3f
	.zero		1


	//   ....[66]....
        /*04a8*/ 	.word	0x0000ca50
        /*04ac*/ 	.word	0x00000017
        /*04b0*/ 	.word	0x00000090
        /*04b4*/ 	.short	0x010a
        /*04b6*/ 	.byte	0x3f
	.zero		1


	//   ....[67]....
        /*04b8*/ 	.word	0x0000cb20
        /*04bc*/ 	.word	0x00000007
        /*04c0*/ 	.word	0x00000000
        /*04c4*/ 	.short	0x010a
        /*04c6*/ 	.byte	0x3f
	.zero		1


	//   ....[68]....
        /*04c8*/ 	.word	0x0000cb70
        /*04cc*/ 	.word	0x00000008
        /*04d0*/ 	.word	0x00000000
        /*04d4*/ 	.short	0x010a
        /*04d6*/ 	.byte	0x3f
	.zero		1


	//   ....[69]....
        /*04d8*/ 	.word	0x0000cbc0
        /*04dc*/ 	.word	0x00000009
        /*04e0*/ 	.word	0x00000000
        /*04e4*/ 	.short	0x010a
        /*04e6*/ 	.byte	0x3f
	.zero		1


	//   ....[70]....
        /*04e8*/ 	.word	0x0000cc10
        /*04ec*/ 	.word	0x00000008
        /*04f0*/ 	.word	0x00000000
        /*04f4*/ 	.short	0x010a
        /*04f6*/ 	.byte	0x3f
	.zero		1


	//   ....[71]....
        /*04f8*/ 	.word	0x0000cc60
        /*04fc*/ 	.word	0x00000009
        /*0500*/ 	.word	0x00000000
        /*0504*/ 	.short	0x010a
        /*0506*/ 	.byte	0x3f
	.zero		1


	//   ....[72]....
        /*0508*/ 	.word	0x0000ccb0
        /*050c*/ 	.word	0x00000008
        /*0510*/ 	.word	0x00000000
        /*0514*/ 	.short	0x010a
        /*0516*/ 	.byte	0x3f
	.zero		1


	//   ....[73]....
        /*0518*/ 	.word	0x0000cd00
        /*051c*/ 	.word	0x00000009
        /*0520*/ 	.word	0x00000000
        /*0524*/ 	.short	0x010a
        /*0526*/ 	.byte	0x3f
	.zero		1


	//   ....[74]....
        /*0528*/ 	.word	0x0000cd50
        /*052c*/ 	.word	0x00000008
        /*0530*/ 	.word	0x00000000
        /*0534*/ 	.short	0x010a
        /*0536*/ 	.byte	0x3f
	.zero		1


	//   ....[75]....
        /*0538*/ 	.word	0x0000cda0
        /*053c*/ 	.word	0x00000009
        /*0540*/ 	.word	0x00000000
        /*0544*/ 	.short	0x010a
        /*0546*/ 	.byte	0x3f
	.zero		1


	//   ....[76]....
        /*0548*/ 	.word	0x0000cdf0
        /*054c*/ 	.word	0x00000008
        /*0550*/ 	.word	0x00000000
        /*0554*/ 	.short	0x010a
        /*0556*/ 	.byte	0x3f
	.zero		1


	//   ....[77]....
        /*0558*/ 	.word	0x0000ce40
        /*055c*/ 	.word	0x00000009
        /*0560*/ 	.word	0x00000000
        /*0564*/ 	.short	0x010a
        /*0566*/ 	.byte	0x3f
	.zero		1


	//   ....[78]....
        /*0568*/ 	.word	0x0000ce90
        /*056c*/ 	.word	0x00000008
        /*0570*/ 	.word	0x00000000
        /*0574*/ 	.short	0x010a
        /*0576*/ 	.byte	0x3f
	.zero		1


	//   ....[79]....
        /*0578*/ 	.word	0x0000cee0
        /*057c*/ 	.word	0x00000009
        /*0580*/ 	.word	0x00000000
        /*0584*/ 	.short	0x010a
        /*0586*/ 	.byte	0x3f
	.zero		1


	//   ....[80]....
        /*0588*/ 	.word	0x0000cf30
        /*058c*/ 	.word	0x00000008
        /*0590*/ 	.word	0x00000000
        /*0594*/ 	.short	0x010a
        /*0596*/ 	.byte	0x3f
	.zero		1


	//   ....[81]....
        /*0598*/ 	.word	0x0000cf80
        /*059c*/ 	.word	0x00000009
        /*05a0*/ 	.word	0x00000000
        /*05a4*/ 	.short	0x010a
        /*05a6*/ 	.byte	0x3f
	.zero		1


	//   ....[82]....
        /*05a8*/ 	.word	0x0000cfd0
        /*05ac*/ 	.word	0x00000008
        /*05b0*/ 	.word	0x00000000
        /*05b4*/ 	.short	0x010a
        /*05b6*/ 	.byte	0x3f
	.zero		1


	//   ....[83]....
        /*05b8*/ 	.word	0x0000d020
        /*05bc*/ 	.word	0x0000000b
        /*05c0*/ 	.word	0x00000000
        /*05c4*/ 	.short	0x010a
        /*05c6*/ 	.byte	0x3f
	.zero		1


	//----- nvinfo : EIATTR_NUM_MBARRIERS
	.align		4
.L_35:
        /*05c8*/ 	.byte	0x03, 0x38
        /*05ca*/ 	.short	0x0026


	//----- nvinfo : EIATTR_EXIT_INSTR_OFFSETS
	.align		4
        /*05cc*/ 	.byte	0x04, 0x1c
        /*05ce*/ 	.short	(.L_37 - .L_36)


	//   ....[0]....
.L_36:
        /*05d0*/ 	.word	0x00000b40


	//   ....[1]....
        /*05d4*/ 	.word	0x00001360


	//   ....[2]....
        /*05d8*/ 	.word	0x0000ab80


	//   ....[3]....
        /*05dc*/ 	.word	0x0000b0e0


	//   ....[4]....
        /*05e0*/ 	.word	0x0000c910


	//----- nvinfo : EIATTR_MAX_THREADS
	.align		4
.L_37:
        /*05e4*/ 	.byte	0x04, 0x05
        /*05e6*/ 	.short	(.L_39 - .L_38)
.L_38:
        /*05e8*/ 	.word	0x00000180
        /*05ec*/ 	.word	0x00000001
        /*05f0*/ 	.word	0x00000001


	//----- nvinfo : EIATTR_CRS_STACK_SIZE
	.align		4
.L_39:
        /*05f4*/ 	.byte	0x04, 0x1e
        /*05f6*/ 	.short	(.L_41 - .L_40)
.L_40:
        /*05f8*/ 	.word	0x00000000


	//----- nvinfo : EIATTR_CBANK_PARAM_SIZE
	.align		4
.L_41:
        /*05fc*/ 	.byte	0x03, 0x19
        /*05fe*/ 	.short	0x0470


	//----- nvinfo : EIATTR_PARAM_CBANK
	.align		4
        /*0600*/ 	.byte	0x04, 0x0a
        /*0602*/ 	.short	(.L_43 - .L_42)
	.align		4
.L_42:
        /*0604*/ 	.word	index@(.nv.constant0._ZN7cutlass13device_kernelINS_4gemm6kernel13GemmUniversalIN4cute5tupleIJiiiiEEENS1_10collective13CollectiveMmaINS1_34MainloopSm90TmaGmmaWarpSpecializedILi18ENS5_IJNS4_1CILi2EEENSA_ILi1EEESC_EEENS1_35KernelTmaWarpSpecializedCooperativeEEENS5_IJNSA_ILi256EEENSA_ILi128EEENSA_ILi16EEEEEENS_6half_tENS5_IJlSC_lEEESK_SL_NS4_8TiledMMAINS4_8MMA_AtomIJNS4_4SM904GMMA26MMA_64x128x16_F32F16F16_SSILNSP_5MajorE0ELSR_0ELNSP_7ScaleInE1ELSS_1EEEEEENS4_6LayoutISD_NS5_IJSC_NSA_ILi0EEESW_EEEEENS5_IJNS4_10UnderscoreESZ_SZ_EEEEENS4_13SM90_TMA_LOADENS4_14ComposedLayoutINS4_7SwizzleILi1ELi4ELi3EEENS4_18smem_ptr_flag_bitsILi16EEENSV_INS5_IJNSA_ILi8EEESI_EEENS5_IJSI_SC_EEEEEEEvNS4_8identityENS4_23SM90_TMA_LOAD_MULTICASTES1C_vS1D_EENS_8epilogue10collective6detail29Sm90TmaWarpSpecializedAdapterINS1H_15DefaultEpilogueISK_SL_SL_NS1G_6thread17LinearCombinationISK_Li1EffLNS1L_9ScaleType4KindE0ELNS_15FloatRoundStyleE2ESK_EENS1_15EpilogueDefaultEEEEEvvEEEEvNT_6ParamsE)
        /*0608*/ 	.short	0x0210
        /*060a*/ 	.short	0x0470


	//----- nvinfo : EIATTR_SW_WAR
	.align		4
.L_43:
        /*060c*/ 	.byte	0x04, 0x36
        /*060e*/ 	.short	(.L_45 - .L_44)
.L_44:
        /*0610*/ 	.word	0x00000008
.L_45:


//--------------------- .nv.callgraph             --------------------------
	.section	.nv.callgraph,"",@"SHT_CUDA_CALLGRAPH"
	.align	4
	.sectionentsize	8
	.align		4
        /*0000*/ 	.word	0x00000000
	.align		4
        /*0004*/ 	.word	0xffffffff
	.align		4
        /*0008*/ 	.word	index@(_ZN7cutlass13device_kernelINS_4gemm6kernel13GemmUniversalIN4cute5tupleIJiiiiEEENS1_10collective13CollectiveMmaINS1_34MainloopSm90TmaGmmaWarpSpecializedILi18ENS5_IJNS4_1CILi2EEENSA_ILi1EEESC_EEENS1_35KernelTmaWarpSpecializedCooperativeEEENS5_IJNSA_ILi256EEENSA_ILi128EEENSA_ILi16EEEEEENS_6half_tENS5_IJlSC_lEEESK_SL_NS4_8TiledMMAINS4_8MMA_AtomIJNS4_4SM904GMMA26MMA_64x128x16_F32F16F16_SSILNSP_5MajorE0ELSR_0ELNSP_7ScaleInE1ELSS_1EEEEEENS4_6LayoutISD_NS5_IJSC_NSA_ILi0EEESW_EEEEENS5_IJNS4_10UnderscoreESZ_SZ_EEEEENS4_13SM90_TMA_LOADENS4_14ComposedLayoutINS4_7SwizzleILi1ELi4ELi3EEENS4_18smem_ptr_flag_bitsILi16EEENSV_INS5_IJNSA_ILi8EEESI_EEENS5_IJSI_SC_EEEEEEEvNS4_8identityENS4_23SM90_TMA_LOAD_MULTICASTES1C_vS1D_EENS_8epilogue10collective6detail29Sm90TmaWarpSpecializedAdapterINS1H_15DefaultEpilogueISK_SL_SL_NS1G_6thread17LinearCombinationISK_Li1EffLNS1L_9ScaleType4KindE0ELNS_15FloatRoundStyleE2ESK_EENS1_15EpilogueDefaultEEEEEvvEEEEvNT_6ParamsE)
	.align		4
        /*000c*/ 	.word	index@(__assertfail)
	.align		4
        /*0010*/ 	.word	0x00000000
	.align		4
        /*0014*/ 	.word	0xfffffffe
	.align		4
        /*0018*/ 	.word	0x00000000
	.align		4
        /*001c*/ 	.word	0xfffffffd
	.align		4
        /*0020*/ 	.word	0x00000000
	.align		4
        /*0024*/ 	.word	0xfffffffc


//--------------------- .nv.constant4             --------------------------
	.section	.nv.constant4,"a",@progbits
	.align	8
	.align		8
.nv.constant4:
        /*0000*/ 	.dword	__assertfail
	.align		8
        /*0008*/ 	.dword	__unnamed_1
	.align		8
        /*0010*/ 	.dword	_ZN40_INTERNAL_4fe64c74_4_k_cu_98a48d34_116714cuda3std3__45__cpo5beginE
	.align		8
        /*0018*/ 	.dword	_ZN40_INTERNAL_4fe64c74_4_k_cu_98a48d34_116714cuda3std3__45__cpo3endE
	.align		8
        /*0020*/ 	.dword	_ZN40_INTERNAL_4fe64c74_4_k_cu_98a48d34_116714cuda3std3__45__cpo6cbeginE
	.align		8
        /*0028*/ 	.dword	_ZN40_INTERNAL_4fe64c74_4_k_cu_98a48d34_116714cuda3std3__45__cpo4cendE
	.align		8
        /*0030*/ 	.dword	_ZN40_INTERNAL_4fe64c74_4_k_cu_98a48d34_116714cuda3std3__442_GLOBAL__N__4fe64c74_4_k_cu_98a48d34_116716ignoreE
	.align		8
        /*0038*/ 	.dword	_ZN40_INTERNAL_4fe64c74_4_k_cu_98a48d34_116714cuda3std3__419piecewise_constructE
	.align		8
        /*0040*/ 	.dword	_ZN40_INTERNAL_4fe64c74_4_k_cu_98a48d34_116714cuda3std3__48in_placeE
	.align		8
        /*0048*/ 	.dword	_ZN40_INTERNAL_4fe64c74_4_k_cu_98a48d34_116714cuda3std6ranges3__45__cpo4swapE
	.align		8
        /*0050*/ 	.dword	_ZN40_INTERNAL_4fe64c74_4_k_cu_98a48d34_116714cuda3std6ranges3__45__cpo9iter_moveE
	.align		8
        /*0058*/ 	.dword	_ZN40_INTERNAL_4fe64c74_4_k_cu_98a48d34_116714cute7productE
	.align		8
        /*0060*/ 	.dword	_ZN40_INTERNAL_4fe64c74_4_k_cu_98a48d34_116714cute1_E
	.align		8
        /*0068*/ 	.dword	$str$22
	.align		8
        /*0070*/ 	.dword	$str$23


//--------------------- .text._ZN7cutlass13device_kernelINS_4gemm6kernel13GemmUniversalIN4cute5tupleIJiiiiEEENS1_10collective13CollectiveMmaINS1_34MainloopSm90TmaGmmaWarpSpecializedILi18ENS5_IJNS4_1CILi2EEENSA_ILi1EEESC_EEENS1_35KernelTmaWarpSpecializedCooperativeEEENS5_IJNSA_ILi256EEENSA_ILi128EEENSA_ILi16EEEEEENS_6half_tENS5_IJlSC_lEEESK_SL_NS4_8TiledMMAINS4_8MMA_AtomIJNS4_4SM904GMMA26MMA_64x128x16_F32F16F16_SSILNSP_5MajorE0ELSR_0ELNSP_7ScaleInE1ELSS_1EEEEEENS4_6LayoutISD_NS5_IJSC_NSA_ILi0EEESW_EEEEENS5_IJNS4_10UnderscoreESZ_SZ_EEEEENS4_13SM90_TMA_LOADENS4_14ComposedLayoutINS4_7SwizzleILi1ELi4ELi3EEENS4_18smem_ptr_flag_bitsILi16EEENSV_INS5_IJNSA_ILi8EEESI_EEENS5_IJSI_SC_EEEEEEEvNS4_8identityENS4_23SM90_TMA_LOAD_MULTICASTES1C_vS1D_EENS_8epilogue10collective6detail29Sm90TmaWarpSpecializedAdapterINS1H_15DefaultEpilogueISK_SL_SL_NS1G_6thread17LinearCombinationISK_Li1EffLNS1L_9ScaleType4KindE0ELNS_15FloatRoundStyleE2ESK_EENS1_15EpilogueDefaultEEEEEvvEEEEvNT_6ParamsE --------------------------
	.section	.text._ZN7cutlass13device_kernelINS_4gemm6kernel13GemmUniversalIN4cute5tupleIJiiiiEEENS1_10collective13CollectiveMmaINS1_34MainloopSm90TmaGmmaWarpSpecializedILi18ENS5_IJNS4_1CILi2EEENSA_ILi1EEESC_EEENS1_35KernelTmaWarpSpecializedCooperativeEEENS5_IJNSA_ILi256EEENSA_ILi128EEENSA_ILi16EEEEEENS_6half_tENS5_IJlSC_lEEESK_SL_NS4_8TiledMMAINS4_8MMA_AtomIJNS4_4SM904GMMA26MMA_64x128x16_F32F16F16_SSILNSP_5MajorE0ELSR_0ELNSP_7ScaleInE1ELSS_1EEEEEENS4_6LayoutISD_NS5_IJSC_NSA_ILi0EEESW_EEEEENS5_IJNS4_10UnderscoreESZ_SZ_EEEEENS4_13SM90_TMA_LOADENS4_14ComposedLayoutINS4_7SwizzleILi1ELi4ELi3EEENS4_18smem_ptr_flag_bitsILi16EEENSV_INS5_IJNSA_ILi8EEESI_EEENS5_IJSI_SC_EEEEEEEvNS4_8identityENS4_23SM90_TMA_LOAD_MULTICASTES1C_vS1D_EENS_8epilogue10collective6detail29Sm90TmaWarpSpecializedAdapterINS1H_15DefaultEpilogueISK_SL_SL_NS1G_6thread17LinearCombinationISK_Li1EffLNS1L_9ScaleType4KindE0ELNS_15FloatRoundStyleE2ESK_EENS1_15EpilogueDefaultEEEEEvvEEEEvNT_6ParamsE,"ax",@progbits
	.align	128
.text._ZN7cutlass13device_kernelINS_4gemm6kernel13GemmUniversalIN4cute5tupleIJiiiiEEENS1_10collective13CollectiveMmaINS1_34MainloopSm90TmaGmmaWarpSpecializedILi18ENS5_IJNS4_1CILi2EEENSA_ILi1EEESC_EEENS1_35KernelTmaWarpSpecializedCooperativeEEENS5_IJNSA_ILi256EEENSA_ILi128EEENSA_ILi16EEEEEENS_6half_tENS5_IJlSC_lEEESK_SL_NS4_8TiledMMAINS4_8MMA_AtomIJNS4_4SM904GMMA26MMA_64x128x16_F32F16F16_SSILNSP_5MajorE0ELSR_0ELNSP_7ScaleInE1ELSS_1EEEEEENS4_6LayoutISD_NS5_IJSC_NSA_ILi0EEESW_EEEEENS5_IJNS4_10UnderscoreESZ_SZ_EEEEENS4_13SM90_TMA_LOADENS4_14ComposedLayoutINS4_7SwizzleILi1ELi4ELi3EEENS4_18smem_ptr_flag_bitsILi16EEENSV_INS5_IJNSA_ILi8EEESI_EEENS5_IJSI_SC_EEEEEEEvNS4_8identityENS4_23SM90_TMA_LOAD_MULTICASTES1C_vS1D_EENS_8epilogue10collective6detail29Sm90TmaWarpSpecializedAdapterINS1H_15DefaultEpilogueISK_SL_SL_NS1G_6thread17LinearCombinationISK_Li1EffLNS1L_9ScaleType4KindE0ELNS_15FloatRoundStyleE2ESK_EENS1_15EpilogueDefaultEEEEEvvEEEEvNT_6ParamsE:
        .type           _ZN7cutlass13device_kernelINS_4gemm6kernel13GemmUniversalIN4cute5tupleIJiiiiEEENS1_10collective13CollectiveMmaINS1_34MainloopSm90TmaGmmaWarpSpecializedILi18ENS5_IJNS4_1CILi2EEENSA_ILi1EEESC_EEENS1_35KernelTmaWarpSpecializedCooperativeEEENS5_IJNSA_ILi256EEENSA_ILi128EEENSA_ILi16EEEEEENS_6half_tENS5_IJlSC_lEEESK_SL_NS4_8TiledMMAINS4_8MMA_AtomIJNS4_4SM904GMMA26MMA_64x128x16_F32F16F16_SSILNSP_5MajorE0ELSR_0ELNSP_7ScaleInE1ELSS_1EEEEEENS4_6LayoutISD_NS5_IJSC_NSA_ILi0EEESW_EEEEENS5_IJNS4_10UnderscoreESZ_SZ_EEEEENS4_13SM90_TMA_LOADENS4_14ComposedLayoutINS4_7SwizzleILi1ELi4ELi3EEENS4_18smem_ptr_flag_bitsILi16EEENSV_INS5_IJNSA_ILi8EEESI_EEENS5_IJSI_SC_EEEEEEEvNS4_8identityENS4_23SM90_TMA_LOAD_MULTICASTES1C_vS1D_EENS_8epilogue10collective6detail29Sm90TmaWarpSpecializedAdapterINS1H_15DefaultEpilogueISK_SL_SL_NS1G_6thread17LinearCombinationISK_Li1EffLNS1L_9ScaleType4KindE0ELNS_15FloatRoundStyleE2ESK_EENS1_15EpilogueDefaultEEEEEvvEEEEvNT_6ParamsE,@function
        .size           _ZN7cutlass13device_kernelINS_4gemm6kernel13GemmUniversalIN4cute5tupleIJiiiiEEENS1_10collective13CollectiveMmaINS1_34MainloopSm90TmaGmmaWarpSpecializedILi18ENS5_IJNS4_1CILi2EEENSA_ILi1EEESC_EEENS1_35KernelTmaWarpSpecializedCooperativeEEENS5_IJNSA_ILi256EEENSA_ILi128EEENSA_ILi16EEEEEENS_6half_tENS5_IJlSC_lEEESK_SL_NS4_8TiledMMAINS4_8MMA_AtomIJNS4_4SM904GMMA26MMA_64x128x16_F32F16F16_SSILNSP_5MajorE0ELSR_0ELNSP_7ScaleInE1ELSS_1EEEEEENS4_6LayoutISD_NS5_IJSC_NSA_ILi0EEESW_EEEEENS5_IJNS4_10UnderscoreESZ_SZ_EEEEENS4_13SM90_TMA_LOADENS4_14ComposedLayoutINS4_7SwizzleILi1ELi4ELi3EEENS4_18smem_ptr_flag_bitsILi16EEENSV_INS5_IJNSA_ILi8EEESI_EEENS5_IJSI_SC_EEEEEEEvNS4_8identityENS4_23SM90_TMA_LOAD_MULTICASTES1C_vS1D_EENS_8epilogue10collective6detail29Sm90TmaWarpSpecializedAdapterINS1H_15DefaultEpilogueISK_SL_SL_NS1G_6thread17LinearCombinationISK_Li1EffLNS1L_9ScaleType4KindE0ELNS_15FloatRoundStyleE2ESK_EENS1_15EpilogueDefaultEEEEEvvEEEEvNT_6ParamsE,(.L_x_352 - _ZN7cutlass13device_kernelINS_4gemm6kernel13GemmUniversalIN4cute5tupleIJiiiiEEENS1_10collective13CollectiveMmaINS1_34MainloopSm90TmaGmmaWarpSpecializedILi18ENS5_IJNS4_1CILi2EEENSA_ILi1EEESC_EEENS1_35KernelTmaWarpSpecializedCooperativeEEENS5_IJNSA_ILi256EEENSA_ILi128EEENSA_ILi16EEEEEENS_6half_tENS5_IJlSC_lEEESK_SL_NS4_8TiledMMAINS4_8MMA_AtomIJNS4_4SM904GMMA26MMA_64x128x16_F32F16F16_SSILNSP_5MajorE0ELSR_0ELNSP_7ScaleInE1ELSS_1EEEEEENS4_6LayoutISD_NS5_IJSC_NSA_ILi0EEESW_EEEEENS5_IJNS4_10UnderscoreESZ_SZ_EEEEENS4_13SM90_TMA_LOADENS4_14ComposedLayoutINS4_7SwizzleILi1ELi4ELi3EEENS4_18smem_ptr_flag_bitsILi16EEENSV_INS5_IJNSA_ILi8EEESI_EEENS5_IJSI_SC_EEEEEEEvNS4_8identityENS4_23SM90_TMA_LOAD_MULTICASTES1C_vS1D_EENS_8epilogue10collective6detail29Sm90TmaWarpSpecializedAdapterINS1H_15DefaultEpilogueISK_SL_SL_NS1G_6thread17LinearCombinationISK_Li1EffLNS1L_9ScaleType4KindE0ELNS_15FloatRoundStyleE2ESK_EENS1_15EpilogueDefaultEEEEEvvEEEEvNT_6ParamsE)
        .other          _ZN7cutlass13device_kernelINS_4gemm6kernel13GemmUniversalIN4cute5tupleIJiiiiEEENS1_10collective13CollectiveMmaINS1_34MainloopSm90TmaGmmaWarpSpecializedILi18ENS5_IJNS4_1CILi2EEENSA_ILi1EEESC_EEENS1_35KernelTmaWarpSpecializedCooperativeEEENS5_IJNSA_ILi256EEENSA_ILi128EEENSA_ILi16EEEEEENS_6half_tENS5_IJlSC_lEEESK_SL_NS4_8TiledMMAINS4_8MMA_AtomIJNS4_4SM904GMMA26MMA_64x128x16_F32F16F16_SSILNSP_5MajorE0ELSR_0ELNSP_7ScaleInE1ELSS_1EEEEEENS4_6LayoutISD_NS5_IJSC_NSA_ILi0EEESW_EEEEENS5_IJNS4_10UnderscoreESZ_SZ_EEEEENS4_13SM90_TMA_LOADENS4_14ComposedLayoutINS4_7SwizzleILi1ELi4ELi3EEENS4_18smem_ptr_flag_bitsILi16EEENSV_INS5_IJNSA_ILi8EEESI_EEENS5_IJSI_SC_EEEEEEEvNS4_8identityENS4_23SM90_TMA_LOAD_MULTICASTES1C_vS1D_EENS_8epilogue10collective6detail29Sm90TmaWarpSpecializedAdapterINS1H_15DefaultEpilogueISK_SL_SL_NS1G_6thread17LinearCombinationISK_Li1EffLNS1L_9ScaleType4KindE0ELNS_15FloatRoundStyleE2ESK_EENS1_15EpilogueDefaultEEEEEvvEEEEvNT_6ParamsE,@"STO_CUDA_ENTRY STV_DEFAULT"
_ZN7cutlass13device_kernelINS_4gemm6kernel13GemmUniversalIN4cute5tupleIJiiiiEEENS1_10collective13CollectiveMmaINS1_34MainloopSm90TmaGmmaWarpSpecializedILi18ENS5_IJNS4_1CILi2EEENSA_ILi1EEESC_EEENS1_35KernelTmaWarpSpecializedCooperativeEEENS5_IJNSA_ILi256EEENSA_ILi128EEENSA_ILi16EEEEEENS_6half_tENS5_IJlSC_lEEESK_SL_NS4_8TiledMMAINS4_8MMA_AtomIJNS4_4SM904GMMA26MMA_64x128x16_F32F16F16_SSILNSP_5MajorE0ELSR_0ELNSP_7ScaleInE1ELSS_1EEEEEENS4_6LayoutISD_NS5_IJSC_NSA_ILi0EEESW_EEEEENS5_IJNS4_10UnderscoreESZ_SZ_EEEEENS4_13SM90_TMA_LOADENS4_14ComposedLayoutINS4_7SwizzleILi1ELi4ELi3EEENS4_18smem_ptr_flag_bitsILi16EEENSV_INS5_IJNSA_ILi8EEESI_EEENS5_IJSI_SC_EEEEEEEvNS4_8identityENS4_23SM90_TMA_LOAD_MULTICASTES1C_vS1D_EENS_8epilogue10collective6detail29Sm90TmaWarpSpecializedAdapterINS1H_15DefaultEpilogueISK_SL_SL_NS1G_6thread17LinearCombinationISK_Li1EffLNS1L_9ScaleType4KindE0ELNS_15FloatRoundStyleE2ESK_EENS1_15EpilogueDefaultEEEEEvvEEEEvNT_6ParamsE:
[----:B------:R-:W0:Y:S01]  /*0000*/  LDC R1, c[0x0][0x28] ;  /* 0x00000a00ff017b82 */ /* 0x000e220000000800 */
[----:B------:R-:W1:Y:S01]  /*0010*/  S2R R18, SR_TID.X ;  /* 0x0000000000127919 */ /* 0x000e620000002100 */
[----:B------:R-:W-:Y:S01]  /*0020*/  ELECT P0, URZ, PT ;  /* 0x00000000003f782f */ /* 0x000fe20003800000 */
[----:B------:R-:W-:Y:S01]  /*0030*/  BSSY B0, `(.L_x_0) ;  /* 0x000000f000007945 */ /* 0x000fe20003800000 */
[--C-:B-1----:R-:W-:Y:S02]  /*0040*/  SHF.R.U32.HI R0, RZ, 0x5, R18.reuse ;  /* 0x00000005ff007819 */ /* 0x102fe40000011612 */
[----:B------:R-:W-:-:S03]  /*0050*/  SHF.R.U32.HI R3, RZ, 0x7, R18 ;  /* 0x00000007ff037819 */ /* 0x000fc60000011612 */
[----:B------:R-:W1:Y:S04]  /*0060*/  SHFL.IDX PT, R2, R0, RZ, 0x1f ;  /* 0x00001fff00027589 */ /* 0x000e6800000e0000 */
[----:B------:R2:W3:Y:S01]  /*0070*/  SHFL.IDX PT, R5, R3, RZ, 0x1f ;  /* 0x00001fff03057589 */ /* 0x0004e200000e0000 */
[----:B-1----:R-:W-:-:S13]  /*0080*/  ISETP.NE.OR P0, PT, R2, RZ, !P0 ;  /* 0x000000ff0200720c */ /* 0x002fda0004705670 */
[----:B0-23--:R-:W-:Y:S05]  /*0090*/  @P0 BRA `(.L_x_1) ;  /* 0x0000000000200947 */ /* 0x00dfea0003800000 */
[----:B------:R-:W-:Y:S02]  /*00a0*/  ULDC.64 UR4, c[0x0][0x198] ;  /* 0x0000660000047ab9 */ /* 0x000fe40000000a00 */
[----:B------:R-:W-:Y:S02]  /*00b0*/  UIADD3 UR6, UP0, UR4, 0xf0, URZ ;  /* 0x000000f004067890 */ /* 0x000fe4000ff1e03f */
[----:B------:R-:W-:Y:S02]  /*00c0*/  UIADD3 UR4, UP1, UR4, 0x1f0, URZ ;  /* 0x000001f004047890 */ /* 0x000fe4000ff3e03f */
[----:B------:R-:W-:Y:S02]  /*00d0*/  UIADD3.X UR7, URZ, UR5, URZ, UP0, !UPT ;  /* 0x000000053f077290 */ /* 0x000fe400087fe43f */
[----:B------:R-:W-:-:S07]  /*00e0*/  UIADD3.X UR5, URZ, UR5, URZ, UP1, !UPT ;  /* 0x000000053f057290 */ /* 0x000fce0008ffe43f */
[----:B------:R0:W-:Y:S02]  /*00f0*/  UTMACCTL.PF [UR6] ;  /* 0x00000000060079b9 */ /* 0x0001e40008040000 */
[----:B------:R0:W-:Y:S02]  /*0100*/  UTMACCTL.PF [UR4] ;  /* 0x00000000040079b9 */ /* 0x0001e40008040000 */
[----:B0-----:R-:W-:Y:S01]  /*0110*/  NOP ;  /* 0x0000000000007918 */ /* 0x001fe20000000000 */
.L_x_1:
[----:B------:R-:W-:Y:S05]  /*0120*/  BSYNC B0 ;  /* 0x0000000000007941 */ /* 0x000fea0003800000 */
.L_x_0:
[----:B------:R-:W0:Y:S02]  /*0130*/  SHFL.IDX PT, R3, R0, RZ, 0x1f ;  /* 0x00001fff00037589 */ /* 0x000e2400000e0000 */
[----:B0-----:R-:W-:-:S13]  /*0140*/  ISETP.NE.AND P0, PT, R3, RZ, PT ;  /* 0x000000ff0300720c */ /* 0x001fda0003f05270 */
[----:B------:R-:W-:Y:S05]  /*0150*/  @P0 BRA `(.L_x_2) ;  /* 0x0000000000d40947 */ /* 0x000fea0003800000 */
[----:B------:R-:W-:Y:S01]  /*0160*/  ELECT P0, URZ, PT ;  /* 0x00000000003f782f */ /* 0x000fe20003800000 */
[----:B------:R-:W-:-:S12]  /*0170*/  BSSY B0, `(.L_x_2) ;  /* 0x0000033000007945 */ /* 0x000fd80003800000 */
[----:B------:R-:W-:Y:S05]  /*0180*/  @!P0 BRA `(.L_x_3) ;  /* 0x0000000000c48947 */ /* 0x000fea0003800000 */
[----:B------:R-:W0:Y:S01]  /*0190*/  S2UR UR8, SR_CgaCtaId ;  /* 0x00000000000879c3 */ /* 0x000e220000008800 */
[----:B------:R-:W-:Y:S01]  /*01a0*/  UMOV UR4, 0x400 ;  /* 0x0000040000047882 */ /* 0x000fe20000000000 */
[----:B------:R-:W-:Y:S01]  /*01b0*/  UMOV UR5, 0x1 ;  /* 0x0000000100057882 */ /* 0x000fe20000000000 */
[----:B------:R-:W-:Y:S02]  /*01c0*/  UMOV UR6, 0x4 ;  /* 0x0000000400067882 */ /* 0x000fe40000000000 */
[----:B------:R-:W-:-:S04]  /*01d0*/  UIADD3 UR6, -UR6, 0x100000, URZ ;  /* 0x0010000006067890 */ /* 0x000fc8000fffe13f */
[----:B------:R-:W-:Y:S02]  /*01e0*/  USHF.L.U32 UR7, UR6, 0xb, URZ ;  /* 0x0000000b06077899 */ /* 0x000fe4000800063f */
[----:B------:R-:W-:Y:S02]  /*01f0*/  USHF.L.U32 UR6, UR6, 0x1, URZ ;  /* 0x0000000106067899 */ /* 0x000fe4000800063f */
[----:B0-----:R-:W-:Y:S02]  /*0200*/  ULEA UR8, UR8, UR4, 0x18 ;  /* 0x0000000408087291 */ /* 0x001fe4000f8ec03f */
[----:B------:R-:W-:-:S04]  /*0210*/  UIADD3 UR4, -UR5, 0x100000, URZ ;  /* 0x0010000005047890 */ /* 0x000fc8000fffe13f */
[----:B------:R-:W-:Y:S02]  /*0220*/  USHF.L.U32 UR5, UR4, 0xb, URZ ;  /* 0x0000000b04057899 */ /* 0x000fe4000800063f */
[----:B------:R-:W-:Y:S01]  /*0230*/  USHF.L.U32 UR4, UR4, 0x1, URZ ;  /* 0x0000000104047899 */ /* 0x000fe2000800063f */
[----:B------:R-:W0:Y:S11]  /*0240*/  FENCE.VIEW.ASYNC.S ;  /* 0x00000000000073c6 */ /* 0x000e360000000000 */
[----:B0-----:R0:W1:Y:S01]  /*0250*/  SYNCS.EXCH.64 URZ, [UR8], UR4 ;  /* 0x00000004083f75b2 */ /* 0x0010620008000100 */
[----:B------:R0:W2:Y:S01]  /*0260*/  SYNCS.EXCH.64 URZ, [UR8+0x90], UR6 ;  /* 0x00009006083f75b2 */ /* 0x0000a20008000100 */
[----:B------:R0:W3:Y:S01]  /*0270*/  SYNCS.EXCH.64 URZ, [UR8+0x8], UR4 ;  /* 0x00000804083f75b2 */ /* 0x0000e20008000100 */
[----:B------:R0:W4:Y:S01]  /*0280*/  SYNCS.EXCH.64 URZ, [UR8+0x98], UR6 ;  /* 0x00009806083f75b2 */ /* 0x0001220008000100 */
[----:B------:R0:W0:Y:S01]  /*0290*/  SYNCS.EXCH.64 URZ, [UR8+0x10], UR4 ;  /* 0x00001004083f75b2 */ /* 0x0000220008000100 */
        /* <DEDUP_REMOVED lines=31> */
[----:B-1234-:R-:W-:Y:S01]  /*0490*/  NOP ;  /* 0x0000000000007918 */ /* 0x01efe20000000000 */
.L_x_3:
[----:B0-----:R-:W-:Y:S05]  /*04a0*/  BSYNC B0 ;  /* 0x0000000000007941 */ /* 0x001fea0003800000 */
.L_x_2:
[----:B------:R-:W-:Y:S01]  /*04b0*/  SHF.R.S32.HI R7, RZ, 0x1f, R18 ;  /* 0x0000001fff077819 */ /* 0x000fe20000011412 */
[----:B------:R-:W0:Y:S01]  /*04c0*/  SHFL.IDX PT, R0, R0, RZ, 0x1f ;  /* 0x00001fff00007589 */ /* 0x000e2200000e0000 */
[----:B------:R-:W1:Y:S01]  /*04d0*/  S2UR UR8, SR_CTAID.X ;  /* 0x00000000000879c3 */ /* 0x000e620000002500 */
[----:B------:R-:W-:Y:S02]  /*04e0*/  ELECT P0, URZ, PT ;  /* 0x00000000003f782f */ /* 0x000fe40003800000 */
[----:B------:R-:W-:Y:S01]  /*04f0*/  LEA.HI R7, R7, R18, RZ, 0x7 ;  /* 0x0000001207077211 */ /* 0x000fe200078f38ff */
[----:B------:R-:W2:Y:S01]  /*0500*/  S2R R4, SR_CTAID.Y ;  /* 0x0000000000047919 */ /* 0x000ea20000002600 */
[----:B------:R-:W-:Y:S01]  /*0510*/  SHF.R.S32.HI R8, RZ, 0x1f, R3 ;  /* 0x0000001fff087819 */ /* 0x000fe20000011403 */
[----:B------:R-:W-:Y:S01]  /*0520*/  ULDC UR4, c[0x0][0x150] ;  /* 0x0000540000047ab9 */ /* 0x000fe20000000800 */
[----:B------:R-:W-:Y:S01]  /*0530*/  LOP3.LUT R7, R7, 0xffffff80, RZ, 0xc0, !PT ;  /* 0xffffff8007077812 */ /* 0x000fe200078ec0ff */
[----:B------:R-:W-:Y:S01]  /*0540*/  NOP ;  /* 0x0000000000007918 */ /* 0x000fe20000000000 */
[----:B------:R-:W-:Y:S01]  /*0550*/  LEA.HI R8, R8, R3, RZ, 0x2 ;  /* 0x0000000308087211 */ /* 0x000fe200078f10ff */
[----:B------:R-:W3:Y:S01]  /*0560*/  LDC R10, c[0x0][0x144] ;  /* 0x00005100ff0a7b82 */ /* 0x000ee20000000800 */
[----:B------:R-:W-:Y:S01]  /*0570*/  NOP ;  /* 0x0000000000007918 */ /* 0x000fe20000000000 */
[----:B------:R-:W-:Y:S01]  /*0580*/  IMAD.IADD R6, R18, 0x1, -R7 ;  /* 0x0000000112067824 */ /* 0x000fe200078e0a07 */
[----:B------:R-:W-:Y:S01]  /*0590*/  LOP3.LUT R8, R8, 0x3ffffffc, RZ, 0xc0, !PT ;  /* 0x3ffffffc08087812 */ /* 0x000fe200078ec0ff */
[----:B------:R-:W-:Y:S01]  /*05a0*/  IMAD.MOV.U32 R22, RZ, RZ, 0x1 ;  /* 0x00000001ff167424 */ /* 0x000fe200078e00ff */
[----:B------:R-:W-:-:S02]  /*05b0*/  ISETP.NE.AND P3, PT, R5, RZ, PT ;  /* 0x000000ff0500720c */ /* 0x000fc40003f65270 */
[----:B------:R-:W-:Y:S01]  /*05c0*/  SHF.R.S32.HI R7, RZ, 0x1f, R6 ;  /* 0x0000001fff077819 */ /* 0x000fe20000011406 */
[----:B------:R-:W-:Y:S01]  /*05d0*/  IMAD.IADD R8, R3, 0x1, -R8 ;  /* 0x0000000103087824 */ /* 0x000fe200078e0a08 */
[----:B------:R-:W4:Y:S02]  /*05e0*/  LDC R13, c[0x0][0x140] ;  /* 0x00005000ff0d7b82 */ /* 0x000f240000000800 */
[----:B------:R-:W-:Y:S02]  /*05f0*/  LEA.HI R7, R7, R6, RZ, 0x3 ;  /* 0x0000000607077211 */ /* 0x000fe400078f18ff */
[----:B0-----:R-:W-:Y:S02]  /*0600*/  ISETP.NE.OR P0, PT, R0, RZ, !P0 ;  /* 0x000000ff0000720c */ /* 0x001fe40004705670 */
[--C-:B------:R-:W-:Y:S02]  /*0610*/  SHF.R.S32.HI R0, RZ, 0x3, R7.reuse ;  /* 0x00000003ff007819 */ /* 0x100fe40000011407 */
[----:B------:R-:W-:-:S02]  /*0620*/  SHF.R.S32.HI R7, RZ, 0x1f, R7 ;  /* 0x0000001fff077819 */ /* 0x000fc40000011407 */
[----:B-1----:R-:W-:Y:S02]  /*0630*/  I2FP.F32.U32 R9, UR8 ;  /* 0x0000000800097c45 */ /* 0x002fe40008201000 */
[----:B------:R-:W-:-:S03]  /*0640*/  LEA.HI R7, R7, R0, RZ, 0x2 ;  /* 0x0000000007077211 */ /* 0x000fc600078f10ff */
[----:B------:R-:W-:Y:S01]  /*0650*/  FMUL R9, R9, UR4 ;  /* 0x0000000409097c20 */ /* 0x000fe20008400000 */
[----:B------:R-:W-:Y:S01]  /*0660*/  LOP3.LUT R7, R7, 0xfffffffc, RZ, 0xc0, !PT ;  /* 0xfffffffc07077812 */ /* 0x000fe200078ec0ff */
[----:B------:R-:W-:Y:S01]  /*0670*/  VOTEU.ALL UP0, P0 ;  /* 0x00000000003f7886 */ /* 0x000fe20000000000 */
[----:B--2---:R-:W-:Y:S01]  /*0680*/  I2FP.F32.U32 R3, R4 ;  /* 0x0000000400037245 */ /* 0x004fe20000201000 */
[----:B------:R-:W-:Y:S01]  /*0690*/  ULDC UR4, c[0x0][0x154] ;  /* 0x0000550000047ab9 */ /* 0x000fe20000000800 */
[----:B------:R-:W-:Y:S01]  /*06a0*/  VOTEU.ALL UP1, P0 ;  /* 0x00000000003f7886 */ /* 0x000fe20000020000 */
[----:B------:R-:W0:Y:S01]  /*06b0*/  F2I.U32.TRUNC.NTZ R9, R9 ;  /* 0x0000000900097305 */ /* 0x000e22000020f000 */
[----:B------:R-:W-:Y:S01]  /*06c0*/  IMAD.IADD R7, R0, 0x1, -R7 ;  /* 0x0000000100077824 */ /* 0x000fe200078e0a07 */
[----:B------:R-:W1:Y:S01]  /*06d0*/  @!UP0 S2UR UR7, SR_CgaCtaId ;  /* 0x00000000000789c3 */ /* 0x000e620000008800 */
[----:B------:R-:W-:Y:S01]  /*06e0*/  FMUL R12, R3, UR4 ;  /* 0x00000004030c7c20 */ /* 0x000fe20008400000 */
[----:B------:R-:W-:Y:S01]  /*06f0*/  UMOV UR4, 0x20 ;  /* 0x0000002000047882 */ /* 0x000fe20000000000 */
[----:B------:R-:W-:Y:S01]  /*0700*/  IMAD R8, R8, 0x4, R7 ;  /* 0x0000000408087824 */ /* 0x000fe200078e0207 */
[----:B------:R-:W-:Y:S01]  /*0710*/  @!UP0 UMOV UR6, 0x400 ;  /* 0x0000040000068882 */ /* 0x000fe20000000000 */
[----:B------:R-:W-:-:S04]  /*0720*/  @!UP0 UIADD3 UR4, -UR4, 0x100000, URZ ;  /* 0x0010000004048890 */ /* 0x000fc8000fffe13f */
[----:B------:R-:W-:Y:S02]  /*0730*/  @!UP0 USHF.L.U32 UR5, UR4, 0xb, URZ ;  /* 0x0000000b04058899 */ /* 0x000fe4000800063f */
[----:B------:R-:W-:Y:S01]  /*0740*/  @!UP0 USHF.L.U32 UR4, UR4, 0x1, URZ ;  /* 0x0000000104048899 */ /* 0x000fe2000800063f */
[----:B----4-:R-:W-:Y:S01]  /*0750*/  ISETP.EQ.U32.AND P2, PT, R13, 0x1, PT ;  /* 0x000000010d00780c */ /* 0x010fe20003f42070 */
[----:B------:R-:W2:Y:S01]  /*0760*/  F2I.U32.TRUNC.NTZ R12, R12 ;  /* 0x0000000c000c7305 */ /* 0x000ea2000020f000 */
[----:B------:R-:W-:Y:S01]  /*0770*/  LEA.HI R0, R8, R8, RZ, 0x1 ;  /* 0x0000000808007211 */ /* 0x000fe200078f08ff */
[----:B------:R-:W4:Y:S03]  /*0780*/  LDC R7, c[0x0][0x148] ;  /* 0x00005200ff077b82 */ /* 0x000f260000000800 */
[----:B------:R-:W-:Y:S01]  /*0790*/  LOP3.LUT R11, R0, 0xfffffffe, RZ, 0xc0, !PT ;  /* 0xfffffffe000b7812 */ /* 0x000fe200078ec0ff */
[----:B0-----:R-:W-:Y:S01]  /*07a0*/  IMAD.MOV R15, RZ, RZ, -R9 ;  /* 0x000000ffff0f7224 */ /* 0x001fe200078e0a09 */
[----:B------:R-:W-:-:S03]  /*07b0*/  SHF.R.S32.HI R9, RZ, 0x1f, R2 ;  /* 0x0000001fff097819 */ /* 0x000fc60000011402 */
[----:B---3--:R-:W-:Y:S01]  /*07c0*/  IMAD R3, R10, R15, UR8 ;  /* 0x000000080a037e24 */ /* 0x008fe2000f8e020f */
[----:B------:R-:W-:Y:S01]  /*07d0*/  LEA.HI R9, R9, R2, RZ, 0x2 ;  /* 0x0000000209097211 */ /* 0x000fe200078f10ff */
[C---:B------:R-:W-:Y:S02]  /*07e0*/  IMAD.IADD R0, R8.reuse, 0x1, -R11 ;  /* 0x0000000108007824 */ /* 0x040fe400078e0a0b */
[----:B------:R-:W-:Y:S01]  /*07f0*/  IMAD.SHL.U32 R11, R8, 0x4, RZ ;  /* 0x00000004080b7824 */ /* 0x000fe200078e00ff */
[----:B------:R-:W-:Y:S01]  /*0800*/  LOP3.LUT R9, R9, 0xfffffffc, RZ, 0xc0, !PT ;  /* 0xfffffffc09097812 */ /* 0x000fe200078ec0ff */
[----:B--2---:R-:W-:Y:S01]  /*0810*/  IMAD.MOV R24, RZ, RZ, -R12 ;  /* 0x000000ffff187224 */ /* 0x004fe200078e0a0c */
[----:B------:R-:W-:Y:S01]  /*0820*/  ISETP.NE.AND P4, PT, R0, R3, PT ;  /* 0x000000030000720c */ /* 0x000fe20003f85270 */
[----:B-1----:R-:W-:Y:S01]  /*0830*/  @!UP0 ULEA UR6, UR7, UR6, 0x18 ;  /* 0x0000000607068291 */ /* 0x002fe2000f8ec03f */
[----:B------:R-:W-:Y:S01]  /*0840*/  LOP3.LUT R152, R8, 0xc, R11, 0x78, !PT ;  /* 0x0000000c08987812 */ /* 0x000fe200078e780b */
[----:B------:R-:W-:Y:S01]  /*0850*/  IMAD.IADD R0, R2, 0x1, -R9 ;  /* 0x0000000102007824 */ /* 0x000fe200078e0a09 */
[----:B------:R-:W-:Y:S01]  /*0860*/  VOTEU.ALL UP0, P0 ;  /* 0x00000000003f7886 */ /* 0x000fe20000000000 */
[----:B------:R-:W-:Y:S01]  /*0870*/  LOP3.LUT P0, RZ, R6, 0x7, RZ, 0xc0, !PT ;  /* 0x0000000706ff7812 */ /* 0x000fe2000780c0ff */
[----:B------:R-:W-:-:S02]  /*0880*/  VIADD R6, R5, 0xffffffff ;  /* 0xffffffff05067836 */ /* 0x000fc40000000000 */
[----:B------:R-:W-:Y:S01]  /*0890*/  ISETP.NE.AND P1, PT, R0, 0x3, PT ;  /* 0x000000030000780c */ /* 0x000fe20003f25270 */
[----:B----4-:R-:W-:Y:S01]  /*08a0*/  IMAD R9, R7, R24, R4 ;  /* 0x0000001807097224 */ /* 0x010fe200078e0204 */
[----:B------:R-:W-:Y:S02]  /*08b0*/  ISETP.LT.U32.AND P0, PT, R152, 0x2, !P0 ;  /* 0x000000029800780c */ /* 0x000fe40004701070 */
[----:B------:R-:W-:Y:S01]  /*08c0*/  ISETP.EQ.OR P1, PT, R0, RZ, !P1 ;  /* 0x000000ff0000720c */ /* 0x000fe20004f22670 */
[----:B------:R-:W0:Y:S02]  /*08d0*/  FENCE.VIEW.ASYNC.S ;  /* 0x00000000000073c6 */ /* 0x000e240000000000 */
[----:B0-----:R0:W1:Y:S01]  /*08e0*/  @!UP0 SYNCS.EXCH.64 URZ, [UR6+0x130], UR4 ;  /* 0x00013004063f85b2 */ /* 0x0010620008000100 */
[----:B------:R-:W-:Y:S02]  /*08f0*/  @P4 LEA.HI R2, R152, R152, RZ, 0x1 ;  /* 0x0000009898024211 */ /* 0x000fe400078f08ff */
[----:B------:R-:W-:-:S02]  /*0900*/  ISETP.EQ.AND P1, PT, R5, RZ, P1 ;  /* 0x000000ff0500720c */ /* 0x000fc40000f22270 */
[----:B------:R-:W-:Y:S02]  /*0910*/  @P4 SHF.R.S32.HI R2, RZ, 0x1, R2 ;  /* 0x00000001ff024819 */ /* 0x000fe40000011402 */
[----:B------:R-:W-:Y:S02]  /*0920*/  ISETP.GE.U32.AND P6, PT, R6, 0x2, PT ;  /* 0x000000020600780c */ /* 0x000fe40003fc6070 */
[----:B------:R-:W-:Y:S02]  /*0930*/  @P4 ISETP.NE.AND P5, PT, R2, R9, PT ;  /* 0x000000090200420c */ /* 0x000fe40003fa5270 */
[----:B------:R-:W-:Y:S02]  /*0940*/  SEL R9, RZ, 0x1, !P0 ;  /* 0x00000001ff097807 */ /* 0x000fe40004000000 */
[----:B------:R-:W-:Y:S02]  /*0950*/  @P4 SEL R22, RZ, 0x1, P5 ;  /* 0x00000001ff164807 */ /* 0x000fe40002800000 */
[----:B------:R-:W-:Y:S01]  /*0960*/  SEL R19, RZ, 0x1, !P1 ;  /* 0x00000001ff137807 */ /* 0x000fe20004800000 */
[----:B------:R0:W2:Y:S01]  /*0970*/  @!UP1 SYNCS.EXCH.64 URZ, [UR6+0x138], UR4 ;  /* 0x00013804063f95b2 */ /* 0x0000a20008000100 */
[----:B------:R-:W-:Y:S01]  /*0980*/  LOP3.LUT R22, R22, R9, RZ, 0xc0, !PT ;  /* 0x0000000916167212 */ /* 0x000fe200078ec0ff */
[----:B------:R-:W-:Y:S01]  /*0990*/  NOP ;  /* 0x0000000000007918 */ /* 0x000fe20000000000 */
[----:B------:R-:W-:Y:S01]  /*09a0*/  SEL R19, R19, 0x2, P6 ;  /* 0x0000000213137807 */ /* 0x000fe20003000000 */
[----:B------:R-:W-:Y:S06]  /*09b0*/  @!P2 BRA `(.L_x_4) ;  /* 0x000000000008a947 */ /* 0x000fec0003800000 */
[----:B-12---:R-:W-:Y:S01]  /*09c0*/  UCGABAR_ARV ;  /* 0x00000000000079c7 */ /* 0x006fe20008000000 */
[----:B------:R-:W-:Y:S05]  /*09d0*/  BRA `(.L_x_5) ;  /* 0x0000000000047947 */ /* 0x000fea0003800000 */
.L_x_4:
[----:B-12---:R-:W-:Y:S01]  /*09e0*/  NOP ;  /* 0x0000000000007918 */ /* 0x006fe20000000000 */
.L_x_5:
[----:B------:R-:W1:Y:S01]  /*09f0*/  LDC R2, c[0x0][0x65c] ;  /* 0x00019700ff027b82 */ /* 0x000e620000000800 */
[----:B------:R-:W-:Y:S02]  /*0a00*/  IMAD.U32 R8, RZ, RZ, UR8 ;  /* 0x00000008ff087e24 */ /* 0x000fe4000f8e00ff */
[----:B------:R-:W-:Y:S01]  /*0a10*/  IMAD.MOV.U32 R9, RZ, RZ, RZ ;  /* 0x000000ffff097224 */ /* 0x000fe200078e00ff */
[----:B-1----:R-:W-:-:S04]  /*0a20*/  ISETP.NE.AND P1, PT, R2, 0x1, PT ;  /* 0x000000010200780c */ /* 0x002fc80003f25270 */
[----:B------:R-:W-:-:S09]  /*0a30*/  P2R R5, PR, RZ, 0x2 ;  /* 0x00000002ff057803 */ /* 0x000fd20000000000 */
[----:B------:R-:W1:Y:S01]  /*0a40*/  @P1 LDC R17, c[0x0][0x10] ;  /* 0x00000400ff111b82 */ /* 0x000e620000000800 */
[----:B------:R-:W-:Y:S02]  /*0a50*/  @P1 IMAD.MOV.U32 R5, RZ, RZ, RZ ;  /* 0x000000ffff051224 */ /* 0x000fe400078e00ff */
[----:B------:R-:W-:-:S05]  /*0a60*/  @P1 IMAD.MOV.U32 R13, RZ, RZ, RZ ;  /* 0x000000ffff0d1224 */ /* 0x000fca00078e00ff */
[----:B------:R-:W2:Y:S01]  /*0a70*/  @!P1 LDC R11, c[0x0][0xc] ;  /* 0x00000300ff0b9b82 */ /* 0x000ea20000000800 */
[----:B-1----:R-:W-:-:S04]  /*0a80*/  @P1 IMAD.WIDE.U32 R16, R17, UR8, R4 ;  /* 0x0000000811101c25 */ /* 0x002fc8000f8e0004 */
[----:B------:R-:W-:Y:S02]  /*0a90*/  @P1 IMAD.IADD R17, R17, 0x1, R13 ;  /* 0x0000000111111824 */ /* 0x000fe400078e020d */
[----:B--2---:R-:W-:-:S04]  /*0aa0*/  @!P1 IMAD.WIDE.U32 R8, R4, R11, R8 ;  /* 0x0000000b04089225 */ /* 0x004fc800078e0008 */
[----:B------:R-:W-:Y:S02]  /*0ab0*/  @!P1 IMAD.MOV.U32 R16, RZ, RZ, R8 ;  /* 0x000000ffff109224 */ /* 0x000fe400078e0008 */
[----:B------:R-:W-:Y:S01]  /*0ac0*/  @!P1 IMAD.MOV.U32 R17, RZ, RZ, R9 ;  /* 0x000000ffff119224 */ /* 0x000fe200078e0009 */
[----:B------:R-:W-:Y:S06]  /*0ad0*/  @!P2 BRA `(.L_x_6) ;  /* 0x00000000000ca947 */ /* 0x000fec0003800000 */
[----:B------:R-:W-:Y:S01]  /*0ae0*/  UCGABAR_WAIT ;  /* 0x0000000000007dc7 */ /* 0x000fe20008000000 */
[----:B------:R-:W-:Y:S01]  /*0af0*/  CCTL.IVALL ;  /* 0x00000000ff00798f */ /* 0x000fe20002000000 */
[----:B------:R-:W-:Y:S05]  /*0b00*/  BRA `(.L_x_7) ;  /* 0x0000000000047947 */ /* 0x000fea0003800000 */
.L_x_6:
[----:B------:R-:W-:Y:S06]  /*0b10*/  BAR.SYNC.DEFER_BLOCKING 0x0 ;  /* 0x0000000000007b1d */ /* 0x000fec0000010000 */
.L_x_7:
[----:B------:R-:W-:Y:S05]  /*0b20*/  @!P3 BRA `(.L_x_8) ;  /* 0x000000a00018b947 */ /* 0x000fea0003800000 */
[----:B------:R-:W-:-:S13]  /*0b30*/  ISETP.GT.U32.AND P0, PT, R6, 0x1, PT ;  /* 0x000000010600780c */ /* 0x000fda0003f04070 */
[----:B0-----:R-:W-:Y:S05]  /*0b40*/  @P0 EXIT ;  /* 0x000000000000094d */ /* 0x001fea0003800000 */
[----:B------:R-:W-:Y:S01]  /*0b50*/  ULDC.64 UR4, c[0x0][0x650] ;  /* 0x0001940000047ab9 */ /* 0x000fe20000000a00 */
[----:B------:R-:W-:Y:S01]  /*0b60*/  PRMT R0, RZ, 0x7610, R0 ;  /* 0x00007610ff007816 */ /* 0x000fe20000000000 */
[----:B------:R-:W-:Y:S01]  /*0b70*/  IMAD.MOV.U32 R154, RZ, RZ, -0x1 ;  /* 0xffffffffff9a7424 */ /* 0x000fe200078e00ff */
[----:B------:R-:W-:Y:S01]  /*0b80*/  ISETP.GE.U32.AND P0, PT, R16, UR4, PT ;  /* 0x0000000410007c0c */ /* 0x000fe2000bf06070 */
[----:B------:R-:W-:Y:S01]  /*0b90*/  IMAD.MOV.U32 R23, RZ, RZ, -0x1 ;  /* 0xffffffffff177424 */ /* 0x000fe200078e00ff */
[----:B------:R-:W-:Y:S02]  /*0ba0*/  MOV R153, 0xffffffff ;  /* 0xffffffff00997802 */ /* 0x000fe40000000f00 */
[----:B------:R-:W-:-:S13]  /*0bb0*/  ISETP.GE.U32.AND.EX P0, PT, R17, UR5, PT, P0 ;  /* 0x0000000511007c0c */ /* 0x000fda000bf06100 */
[----:B------:R-:W-:Y:S05]  /*0bc0*/  @P0 BRA `(.L_x_9) ;  /* 0x00000004002c0947 */ /* 0x000fea0003800000 */
[----:B------:R-:W0:Y:S01]  /*0bd0*/  LDC.64 R20, c[0x0][0x628] ;  /* 0x00018a00ff147b82 */ /* 0x000e220000000a00 */
[----:B------:R-:W-:Y:S02]  /*0be0*/  IMAD.MOV.U32 R8, RZ, RZ, R16 ;  /* 0x000000ffff087224 */ /* 0x000fe400078e0010 */
[----:B------:R-:W-:-:S05]  /*0bf0*/  IMAD.MOV.U32 R9, RZ, RZ, R17 ;  /* 0x000000ffff097224 */ /* 0x000fca00078e0011 */
[----:B------:R-:W1:Y:S08]  /*0c00*/  LDC R0, c[0x0][0x630] ;  /* 0x00018c00ff007b82 */ /* 0x000e700000000800 */
[----:B------:R-:W2:Y:S01]  /*0c10*/  LDC.64 R26, c[0x0][0x620] ;  /* 0x00018800ff1a7b82 */ /* 0x000ea20000000a00 */
[----:B0-----:R-:W-:-:S04]  /*0c20*/  ISETP.NE.U32.AND P0, PT, R20, RZ, PT ;  /* 0x000000ff1400720c */ /* 0x001fc80003f05070 */
[----:B------:R-:W-:-:S13]  /*0c30*/  ISETP.NE.AND.EX P0, PT, R21, RZ, PT, P0 ;  /* 0x000000ff1500720c */ /* 0x000fda0003f05300 */
[----:B-12---:R-:W-:Y:S05]  /*0c40*/  @!P0 BRA `(.L_x_10) ;  /* 0x0000000000288947 */ /* 0x006fea0003800000 */
[----:B------:R-:W0:Y:S02]  /*0c50*/  LDC R13, c[0x0][0x634] ;  /* 0x00018d00ff0d7b82 */ /* 0x000e240000000800 */
[----:B0-----:R-:W-:-:S05]  /*0c60*/  IADD3 R13, P0, R16, R13, RZ ;  /* 0x0000000d100d7210 */ /* 0x001fca0007f1e0ff */
[----:B------:R-:W-:-:S04]  /*0c70*/  IMAD.X R15, RZ, RZ, R17, P0 ;  /* 0x000000ffff0f7224 */ /* 0x000fc800000e0611 */
[----:B------:R-:W-:-:S04]  /*0c80*/  IMAD.WIDE.U32 R8, R15, R20, RZ ;  /* 0x000000140f087225 */ /* 0x000fc800078e00ff */
[----:B------:R-:W-:-:S04]  /*0c90*/  IMAD.WIDE.U32 R10, P0, R13, R21, R8 ;  /* 0x000000150d0a7225 */ /* 0x000fc80007800008 */
[----:B------:R-:W-:-:S04]  /*0ca0*/  IMAD.WIDE.U32 R8, R13, R20, RZ ;  /* 0x000000140d087225 */ /* 0x000fc800078e00ff */
[----:B------:R-:W-:Y:S01]  /*0cb0*/  IMAD.X R13, RZ, RZ, RZ, P0 ;  /* 0x000000ffff0d7224 */ /* 0x000fe200000e06ff */
[----:B------:R-:W-:Y:S01]  /*0cc0*/  IADD3 RZ, P0, R9, R10, RZ ;  /* 0x0000000a09ff7210 */ /* 0x000fe20007f1e0ff */
[----:B------:R-:W-:-:S04]  /*0cd0*/  IMAD.MOV.U32 R12, RZ, RZ, R11 ;  /* 0x000000ffff0c7224 */ /* 0x000fc800078e000b */
[----:B------:R-:W-:-:S08]  /*0ce0*/  IMAD.WIDE.U32.X R8, R15, R21, R12, P0 ;  /* 0x000000150f087225 */ /* 0x000fd000000e040c */
.L_x_10:
[----:B------:R-:W0:Y:S01]  /*0cf0*/  LDC.64 R20, c[0x0][0x640] ;  /* 0x00019000ff147b82 */ /* 0x000e220000000a00 */
[--C-:B------:R-:W-:Y:S01]  /*0d00*/  SHF.R.U64 R28, R8, R0, R9.reuse ;  /* 0x00000000081c7219 */ /* 0x100fe20000001209 */
[----:B------:R-:W-:Y:S01]  /*0d10*/  IMAD R30, R7, R24, R4 ;  /* 0x00000018071e7224 */ /* 0x000fe200078e0204 */
[----:B------:R-:W-:Y:S01]  /*0d20*/  SHF.R.U32.HI R0, RZ, R0, R9 ;  /* 0x00000000ff007219 */ /* 0x000fe20000011609 */
[----:B------:R-:W-:Y:S01]  /*0d30*/  IMAD.MOV.U32 R23, RZ, RZ, 0x1 ;  /* 0x00000001ff177424 */ /* 0x000fe200078e00ff */
[----:B------:R-:W-:-:S03]  /*0d40*/  IADD3 R5, P0, RZ, -R28, RZ ;  /* 0x8000001cff057210 */ /* 0x000fc60007f1e0ff */
[----:B------:R-:W1:Y:S02]  /*0d50*/  LDC R6, c[0x0][0x618] ;  /* 0x00018600ff067b82 */ /* 0x000e640000000800 */
[----:B------:R-:W-:-:S04]  /*0d60*/  IMAD.X R9, RZ, RZ, ~R0, P0 ;  /* 0x000000ffff097224 */ /* 0x000fc800000e0e00 */
[-C--:B------:R-:W-:Y:S02]  /*0d70*/  IMAD R0, R9, R26.reuse, RZ ;  /* 0x0000001a09007224 */ /* 0x080fe400078e02ff */
[----:B------:R-:W2:Y:S01]  /*0d80*/  LDC R11, c[0x0][0x608] ;  /* 0x00018200ff0b7b82 */ /* 0x000ea20000000800 */
[----:B------:R-:W-:-:S04]  /*0d90*/  IMAD.WIDE.U32 R8, R5, R26, R16 ;  /* 0x0000001a05087225 */ /* 0x000fc800078e0010 */
[----:B------:R-:W-:-:S03]  /*0da0*/  IMAD R5, R5, R27, R0 ;  /* 0x0000001b05057224 */ /* 0x000fc600078e0200 */
[----:B------:R-:W3:Y:S01]  /*0db0*/  LDC R12, c[0x0][0x658] ;  /* 0x00019600ff0c7b82 */ /* 0x000ee20000000800 */
[----:B0-----:R-:W-:Y:S01]  /*0dc0*/  ISETP.NE.U32.AND P0, PT, R20, RZ, PT ;  /* 0x000000ff1400720c */ /* 0x001fe20003f05070 */
[----:B------:R-:W-:Y:S02]  /*0dd0*/  IMAD.IADD R5, R9, 0x1, R5 ;  /* 0x0000000109057824 */ /* 0x000fe400078e0205 */
[----:B------:R-:W-:Y:S01]  /*0de0*/  IMAD.MOV.U32 R9, RZ, RZ, -0x1 ;  /* 0xffffffffff097424 */ /* 0x000fe200078e00ff */
[----:B------:R-:W-:-:S03]  /*0df0*/  ISETP.NE.AND.EX P0, PT, R21, RZ, PT, P0 ;  /* 0x000000ff1500720c */ /* 0x000fc60003f05300 */
[----:B------:R-:W0:Y:S01]  /*0e00*/  LDC R15, c[0x0][0x600] ;  /* 0x00018000ff0f7b82 */ /* 0x000e220000000800 */
[-CC-:B-1----:R-:W-:Y:S02]  /*0e10*/  SHF.R.U64 R13, R8, R6.reuse, R5.reuse ;  /* 0x00000006080d7219 */ /* 0x182fe40000001205 */
[----:B------:R-:W-:-:S05]  /*0e20*/  SHF.R.U32.HI R0, RZ, R6, R5 ;  /* 0x00000006ff007219 */ /* 0x000fca0000011605 */
[----:B------:R-:W1:Y:S01]  /*0e30*/  LDC R14, c[0x0][0x648] ;  /* 0x00019200ff0e7b82 */ /* 0x000e620000000800 */
[-CC-:B--2---:R-:W-:Y:S02]  /*0e40*/  SHF.R.U64 R27, R13, R11.reuse, R0.reuse ;  /* 0x0000000b0d1b7219 */ /* 0x184fe40000001200 */
[----:B------:R-:W-:-:S05]  /*0e50*/  SHF.R.U32.HI R5, RZ, R11, R0 ;  /* 0x0000000bff057219 */ /* 0x000fca0000011600 */
[----:B------:R-:W2:Y:S01]  /*0e60*/  LDC R26, c[0x0][0x638] ;  /* 0x00018e00ff1a7b82 */ /* 0x000ea20000000800 */
[-CC-:B---3--:R-:W-:Y:S02]  /*0e70*/  SHF.R.U64 R24, R27, R12.reuse, R5.reuse ;  /* 0x0000000c1b187219 */ /* 0x188fe40000001205 */
[-C--:B------:R-:W-:Y:S02]  /*0e80*/  SHF.L.U32 R0, R9, R12.reuse, RZ ;  /* 0x0000000c09007219 */ /* 0x080fe400000006ff */
[----:B------:R-:W-:Y:S01]  /*0e90*/  SHF.R.U32.HI R5, RZ, R12, R5 ;  /* 0x0000000cff057219 */ /* 0x000fe20000011605 */
[----:B------:R-:W-:Y:S01]  /*0ea0*/  IMAD.MOV.U32 R4, RZ, RZ, R24 ;  /* 0x000000ffff047224 */ /* 0x000fe200078e0018 */
[----:B------:R-:W-:Y:S01]  /*0eb0*/  LOP3.LUT R10, RZ, R0, RZ, 0x33, !PT ;  /* 0x00000000ff0a7212 */ /* 0x000fe200078e33ff */
[----:B------:R-:W3:Y:S01]  /*0ec0*/  LDC R25, c[0x0][0x610] ;  /* 0x00018400ff197b82 */ /* 0x000ee20000000800 */
[----:B------:R-:W-:Y:S05]  /*0ed0*/  @!P0 BRA `(.L_x_11) ;  /* 0x0000000000288947 */ /* 0x000fea0003800000 */
[----:B------:R-:W4:Y:S02]  /*0ee0*/  LDC R9, c[0x0][0x64c] ;  /* 0x00019300ff097b82 */ /* 0x000f240000000800 */
[----:B----4-:R-:W-:-:S05]  /*0ef0*/  IADD3 R9, P0, R24, R9, RZ ;  /* 0x0000000918097210 */ /* 0x010fca0007f1e0ff */
        /* <DEDUP_REMOVED lines=8> */
.L_x_11:
[----:B-1----:R-:W-:Y:S01]  /*0f80*/  SHF.R.U64 R4, R4, R14, R5 ;  /* 0x0000000e04047219 */ /* 0x002fe20000001205 */
[----:B0-----:R-:W-:Y:S01]  /*0f90*/  VIADD R6, R15, 0xffffffff ;  /* 0xffffffff0f067836 */ /* 0x001fe20000000000 */
[----:B------:R-:W-:Y:S01]  /*0fa0*/  SHF.L.U32 R0, R23, R12, RZ ;  /* 0x0000000c17007219 */ /* 0x000fe200000006ff */
[----:B------:R-:W-:Y:S01]  /*0fb0*/  IMAD.MOV.U32 R23, RZ, RZ, R28 ;  /* 0x000000ffff177224 */ /* 0x000fe200078e001c */
[----:B------:R-:W-:Y:S01]  /*0fc0*/  LOP3.LUT R5, R27, R10, RZ, 0xc0, !PT ;  /* 0x0000000a1b057212 */ /* 0x000fe200078ec0ff */
[----:B------:R-:W-:Y:S01]  /*0fd0*/  IMAD.MOV R7, RZ, RZ, -R4 ;  /* 0x000000ffff077224 */ /* 0x000fe200078e0a04 */
[----:B------:R-:W-:Y:S02]  /*0fe0*/  SEL R3, R3, R30, !P1 ;  /* 0x0000001e03037207 */ /* 0x000fe40004800000 */
[----:B------:R-:W-:Y:S01]  /*0ff0*/  LOP3.LUT R6, R13, R6, RZ, 0xc0, !PT ;  /* 0x000000060d067212 */ /* 0x000fe200078ec0ff */
[----:B------:R-:W-:Y:S01]  /*1000*/  IMAD R4, R0, R4, R5 ;  /* 0x0000000400047224 */ /* 0x000fe200078e0205 */
[----:B------:R-:W-:Y:S01]  /*1010*/  MOV R5, 0x1 ;  /* 0x0000000100057802 */ /* 0x000fe20000000f00 */
[----:B--2---:R-:W-:-:S02]  /*1020*/  IMAD R0, R7, R26, R24 ;  /* 0x0000001a07007224 */ /* 0x004fc400078e0218 */
[----:B---3--:R-:W-:Y:S02]  /*1030*/  IMAD R3, R4, R25, R3 ;  /* 0x0000001904037224 */ /* 0x008fe400078e0203 */
[----:B------:R-:W-:Y:S01]  /*1040*/  IMAD R4, R0, R15, R6 ;  /* 0x0000000f00047224 */ /* 0x000fe200078e0206 */
[----:B------:R-:W-:-:S04]  /*1050*/  PRMT R0, R5, 0x7610, R0 ;  /* 0x0000761005007816 */ /* 0x000fc80000000000 */
[----:B------:R-:W-:Y:S02]  /*1060*/  SEL R154, R4, R3, !P1 ;  /* 0x00000003049a7207 */ /* 0x000fe40004800000 */
[----:B------:R-:W-:-:S07]  /*1070*/  SEL R153, R3, R4, !P1 ;  /* 0x0000000403997207 */ /* 0x000fce0004800000 */
.L_x_9:
[----:B------:R-:W-:-:S08]  /*1080*/  NOP ;  /* 0x0000000000007918 */ /* 0x000fd00000000000 */
[----:B------:R-:W0:Y:S02]  /*1090*/  USETMAXREG.TRY_ALLOC.CTAPOOL UP0, 0xe8 ;  /* 0x000000e8000079c8 */ /* 0x000e240008000600 */
[----:B0-----:R-:W-:-:S13]  /*10a0*/  PLOP3.LUT P0, PT, PT, PT, UP0, 0x80, 0x0 ;  /* 0x000000000000781c */ /* 0x001fda0003f0f008 */
[----:B------:R-:W-:Y:S05]  /*10b0*/  @!P0 BRA `(.L_x_9) ;  /* 0xfffffffc00f08947 */ /* 0x000fea000383ffff */
[----:B------:R-:W-:Y:S01]  /*10c0*/  ULDC.64 UR4, c[0x0][0x598] ;  /* 0x0001660000047ab9 */ /* 0x000fe20000000a00 */
[----:B------:R-:W-:Y:S01]  /*10d0*/  ULDC.64 UR36, c[0x0][0x208] ;  /* 0x0000820000247ab9 */ /* 0x000fe20000000a00 */
[----:B------:R-:W-:-:S04]  /*10e0*/  ISETP.NE.U32.AND P0, PT, RZ, UR4, PT ;  /* 0x00000004ff007c0c */ /* 0x000fc8000bf05070 */
[----:B------:R-:W-:-:S13]  /*10f0*/  ISETP.NE.AND.EX P0, PT, RZ, UR5, PT, P0 ;  /* 0x00000005ff007c0c */ /* 0x000fda000bf05300 */
[----:B------:R-:W-:Y:S05]  /*1100*/  @!P0 BRA `(.L_x_12) ;  /* 0x00000000001c8947 */ /* 0x000fea0003800000 */
[----:B------:R-:W0:Y:S02]  /*1110*/  LDC.64 R4, c[0x0][0x598] ;  /* 0x00016600ff047b82 */ /* 0x000e240000000a00 */
[----:B0-----:R-:W2:Y:S02]  /*1120*/  LDG.E.64 R4, desc[UR36][R4.64] ;  /* 0x0000002404047981 */ /* 0x001ea4000c1e1b00 */
[----:B--2---:R-:W-:-:S04]  /*1130*/  ISETP.NE.U32.AND P0, PT, R4, RZ, PT ;  /* 0x000000ff0400720c */ /* 0x004fc80003f05070 */
[----:B------:R-:W-:-:S13]  /*1140*/  ISETP.NE.AND.EX P0, PT, R5, RZ, PT, P0 ;  /* 0x000000ff0500720c */ /* 0x000fda0003f05300 */
[----:B------:R-:W-:Y:S05]  /*1150*/  @!P0 BRA `(.L_x_12) ;  /* 0x0000000000088947 */ /* 0x000fea0003800000 */
[----:B------:R0:W5:Y:S01]  /*1160*/  LD.E R155, desc[UR36][R4.64] ;  /* 0x00000024049b7980 */ /* 0x000162000c101900 */
[----:B------:R-:W-:Y:S05]  /*1170*/  BRA `(.L_x_13) ;  /* 0x0000000000247947 */ /* 0x000fea0003800000 */
.L_x_12:
[----:B------:R-:W-:Y:S02]  /*1180*/  ULDC.64 UR4, c[0x0][0x588] ;  /* 0x0001620000047ab9 */ /* 0x000fe40000000a00 */
[----:B------:R-:W-:-:S04]  /*1190*/  ISETP.NE.U32.AND P0, PT, RZ, UR4, PT ;  /* 0x00000004ff007c0c */ /* 0x000fc8000bf05070 */
[----:B------:R-:W-:-:S13]  /*11a0*/  ISETP.NE.AND.EX P0, PT, RZ, UR5, PT, P0 ;  /* 0x00000005ff007c0c */ /* 0x000fda000bf05300 */
[----:B------:R-:W-:Y:S05]  /*11b0*/  @!P0 BRA `(.L_x_14) ;  /* 0x00000000000c8947 */ /* 0x000fea0003800000 */
[----:B------:R-:W0:Y:S02]  /*11c0*/  LDC.64 R4, c[0x0][0x588] ;  /* 0x00016200ff047b82 */ /* 0x000e240000000a00 */
[----:B0-----:R1:W5:Y:S01]  /*11d0*/  LDG.E R155, desc[UR36][R4.64] ;  /* 0x00000024049b7981 */ /* 0x001362000c1e1900 */
[----:B------:R-:W-:Y:S05]  /*11e0*/  BRA `(.L_x_13) ;  /* 0x0000000000087947 */ /* 0x000fea0003800000 */
.L_x_14:
[----:B------:R-:W-:Y:S02]  /*11f0*/  ULDC UR4, c[0x0][0x580] ;  /* 0x0001600000047ab9 */ /* 0x000fe40000000800 */
[----:B------:R-:W-:-:S07]  /*1200*/  IMAD.U32 R155, RZ, RZ, UR4 ;  /* 0x00000004ff9b7e24 */ /* 0x000fce000f8e00ff */
.L_x_13:
[----:B------:R-:W-:Y:S02]  /*1210*/  ULDC.64 UR4, c[0x0][0x5a0] ;  /* 0x0001680000047ab9 */ /* 0x000fe40000000a00 */
[----:B------:R-:W-:-:S04]  /*1220*/  ISETP.NE.U32.AND P0, PT, RZ, UR4, PT ;  /* 0x00000004ff007c0c */ /* 0x000fc8000bf05070 */
[----:B------:R-:W-:-:S13]  /*1230*/  ISETP.NE.AND.EX P0, PT, RZ, UR5, PT, P0 ;  /* 0x00000005ff007c0c */ /* 0x000fda000bf05300 */
[----:B------:R-:W-:Y:S05]  /*1240*/  @!P0 BRA `(.L_x_15) ;  /* 0x00000000001c8947 */ /* 0x000fea0003800000 */
[----:B01----:R-:W0:Y:S02]  /*1250*/  LDC.64 R4, c[0x0][0x5a0] ;  /* 0x00016800ff047b82 */ /* 0x003e240000000a00 */
[----:B0-----:R-:W2:Y:S02]  /*1260*/  LDG.E.64 R4, desc[UR36][R4.64] ;  /* 0x0000002404047981 */ /* 0x001ea4000c1e1b00 */
[----:B--2---:R-:W-:-:S04]  /*1270*/  ISETP.NE.U32.AND P0, PT, R4, RZ, PT ;  /* 0x000000ff0400720c */ /* 0x004fc80003f05070 */
[----:B------:R-:W-:-:S13]  /*1280*/  ISETP.NE.AND.EX P0, PT, R5, RZ, PT, P0 ;  /* 0x000000ff0500720c */ /* 0x000fda0003f05300 */
[----:B------:R-:W-:Y:S05]  /*1290*/  @!P0 BRA `(.L_x_15) ;  /* 0x0000000000088947 */ /* 0x000fea0003800000 */
[----:B------:R0:W5:Y:S01]  /*12a0*/  LD.E R156, desc[UR36][R4.64] ;  /* 0x00000024049c7980 */ /* 0x000162000c101900 */
[----:B------:R-:W-:Y:S05]  /*12b0*/  BRA `(.L_x_16) ;  /* 0x0000000000247947 */ /* 0x000fea0003800000 */
.L_x_15:
[----:B------:R-:W-:Y:S02]  /*12c0*/  ULDC.64 UR4, c[0x0][0x590] ;  /* 0x0001640000047ab9 */ /* 0x000fe40000000a00 */
[----:B------:R-:W-:-:S04]  /*12d0*/  ISETP.NE.U32.AND P0, PT, RZ, UR4, PT ;  /* 0x00000004ff007c0c */ /* 0x000fc8000bf05070 */
[----:B------:R-:W-:-:S13]  /*12e0*/  ISETP.NE.AND.EX P0, PT, RZ, UR5, PT, P0 ;  /* 0x00000005ff007c0c */ /* 0x000fda000bf05300 */
[----:B------:R-:W-:Y:S05]  /*12f0*/  @!P0 BRA `(.L_x_17) ;  /* 0x00000000000c8947 */ /* 0x000fea0003800000 */
[----:B------:R-:W2:Y:S02]  /*1300*/  LDC.64 R156, c[0x0][0x590] ;  /* 0x00016400ff9c7b82 */ /* 0x000ea40000000a00 */
[----:B--2---:R2:W5:Y:S01]  /*1310*/  LDG.E R156, desc[UR36][R156.64] ;  /* 0x000000249c9c7981 */ /* 0x004562000c1e1900 */
[----:B------:R-:W-:Y:S05]  /*1320*/  BRA `(.L_x_16) ;  /* 0x0000000000087947 */ /* 0x000fea0003800000 */
.L_x_17:
[----:B------:R-:W-:Y:S02]  /*1330*/  ULDC UR4, c[0x0][0x584] ;  /* 0x0001610000047ab9 */ /* 0x000fe40000000800 */
[----:B------:R-:W-:-:S07]  /*1340*/  IMAD.U32 R156, RZ, RZ, UR4 ;  /* 0x00000004ff9c7e24 */ /* 0x000fce000f8e00ff */
.L_x_16:
[----:B------:R-:W-:-:S13]  /*1350*/  LOP3.LUT P0, RZ, R0, 0xff, RZ, 0xc0, !PT ;  /* 0x000000ff00ff7812 */ /* 0x000fda000780c0ff */
[----:B------:R-:W-:Y:S05]  /*1360*/  @!P0 EXIT ;  /* 0x000000000000894d */ /* 0x000fea0003800000 */
[----:B------:R-:W-:Y:S01]  /*1370*/  ULDC UR4, c[0x0][0x28c] ;  /* 0x0000a30000047ab9 */ /* 0x000fe20000000800 */
[----:B------:R-:W-:Y:S01]  /*1380*/  LOP3.LUT R166, R19, 0x1, RZ, 0xfc, !PT ;  /* 0x0000000113a67812 */ /* 0x000fe200078efcff */
[----:B------:R-:W-:Y:S01]  /*1390*/  UIADD3 UR4, UR4, 0xf, URZ ;  /* 0x0000000f04047890 */ /* 0x000fe2000fffe03f */
[----:B------:R-:W-:Y:S01]  /*13a0*/  UMOV UR38, URZ ;  /* 0x0000003f00267c82 */ /* 0x000fe20008000000 */
[----:B------:R-:W-:Y:S02]  /*13b0*/  UMOV UR39, URZ ;  /* 0x0000003f00277c82 */ /* 0x000fe40008000000 */
[----:B------:R-:W-:-:S04]  /*13c0*/  USHF.R.S32.HI UR5, URZ, 0x1f, UR4 ;  /* 0x0000001f3f057899 */ /* 0x000fc80008011404 */
[----:B------:R-:W-:-:S04]  /*13d0*/  ULEA.HI UR5, UR5, UR4, URZ, 0x4 ;  /* 0x0000000405057291 */ /* 0x000fc8000f8f203f */
[----:B------:R-:W-:-:S12]  /*13e0*/  USHF.R.S32.HI UR40, URZ, 0x4, UR5 ;  /* 0x000000043f287899 */ /* 0x000fd80008011405 */
.L_x_289:
[----:B------:R-:W-:Y:S01]  /*13f0*/  LOP3.LUT R0, R18, 0x80, RZ, 0xc0, !PT ;  /* 0x0000008012007812 */ /* 0x000fe200078ec0ff */
[----:B---3--:R-:W3:Y:S01]  /*1400*/  S2UR UR6, SR_CgaCtaId ;  /* 0x00000000000679c3 */ /* 0x008ee20000008800 */
[----:B------:R-:W-:Y:S02]  /*1410*/  UMOV UR41, 0x400 ;  /* 0x0000040000297882 */ /* 0x000fe40000000000 */
[----:B------:R-:W-:-:S06]  /*1420*/  SHF.R.U32.HI R0, RZ, 0x7, R0 ;  /* 0x00000007ff007819 */ /* 0x000fcc0000011600 */
[----:B----4-:R-:W4:Y:S01]  /*1430*/  SHFL.IDX PT, R0, R0, RZ, 0x1f ;  /* 0x00001fff00007589 */ /* 0x010f2200000e0000 */
[----:B---3--:R-:W-:Y:S01]  /*1440*/  ULEA UR41, UR6, UR41, 0x18 ;  /* 0x0000002906297291 */ /* 0x008fe2000f8ec03f */
[----:B----4-:R-:W-:-:S13]  /*1450*/  R2UR UR4, R0 ;  /* 0x00000000000472ca */ /* 0x010fda00000e0000 */
[----:B------:R-:W-:-:S04]  /*1460*/  ULEA.HI UR5, UR4, UR4, URZ, 0x1 ;  /* 0x0000000404057291 */ /* 0x000fc8000f8f083f */
[----:B------:R-:W-:-:S04]  /*1470*/  ULOP3.LUT UR5, UR5, 0x1ffffe, URZ, 0xc0, !UPT ;  /* 0x001ffffe05057892 */ /* 0x000fc8000f8ec03f */
[----:B------:R-:W-:-:S03]  /*1480*/  UIADD3 UR5, UR4, -UR5, URZ ;  /* 0x8000000504057290 */ /* 0x000fc6000fffe03f */
[----:B------:R-:W-:Y:S01]  /*1490*/  ULDC UR4, c[0x0][0x28c] ;  /* 0x0000a30000047ab9 */ /* 0x000fe20000000800 */
[----:B------:R-:W-:Y:S01]  /*14a0*/  ULEA UR5, UR5, UR41, 0xb ;  /* 0x0000002905057291 */ /* 0x000fe2000f8e583f */
[----:B------:R-:W-:-:S03]  /*14b0*/  ISETP.LT.AND P0, PT, RZ, UR4, PT ;  /* 0x00000004ff007c0c */ /* 0x000fc6000bf01270 */
[----:B------:R-:W-:-:S04]  /*14c0*/  UIADD3 UR5, UR5, 0x200, URZ ;  /* 0x0000020005057890 */ /* 0x000fc8000fffe03f */
[----:B------:R-:W-:-:S04]  /*14d0*/  USHF.R.U32.HI UR5, URZ, 0x4, UR5 ;  /* 0x000000043f057899 */ /* 0x000fc80008011605 */
[----:B------:R-:W-:Y:S02]  /*14e0*/  ULOP3.LUT UR42, UR5, 0x3fff, URZ, 0xc0, !UPT ;  /* 0x00003fff052a7892 */ /* 0x000fe4000f8ec03f */
[----:B-12---:R-:W-:Y:S10]  /*14f0*/  @P0 BRA `(.L_x_18) ;  /* 0x0000000000400947 */ /* 0x006ff40003800000 */
[----:B------:R-:W-:Y:S01]  /*1500*/  MOV R0, 0x0 ;  /* 0x0000000000007802 */ /* 0x000fe20000000f00 */
[----:B------:R-:W-:Y:S01]  /*1510*/  ULDC.64 UR4, c[0x4][0x68] ;  /* 0x01001a0000047ab9 */ /* 0x000fe20000000a00 */
[----:B------:R-:W-:Y:S01]  /*1520*/  ULDC.64 UR6, c[0x4][0x8] ;  /* 0x0100020000067ab9 */ /* 0x000fe20000000a00 */
[----:B01----:R-:W-:Y:S01]  /*1530*/  IMAD.U32 R4, RZ, RZ, UR4 ;  /* 0x00000004ff047e24 */ /* 0x003fe2000f8e00ff */
[----:B------:R0:W1:Y:S01]  /*1540*/  LDC.64 R14, c[0x4][R0] ;  /* 0x01000000000e7b82 */ /* 0x0000620000000a00 */
[----:B------:R-:W-:Y:S01]  /*1550*/  IMAD.U32 R5, RZ, RZ, UR5 ;  /* 0x00000005ff057e24 */ /* 0x000fe2000f8e00ff */
[----:B------:R-:W-:Y:S01]  /*1560*/  ULDC.64 UR4, c[0x4][0x70] ;  /* 0x01001c0000047ab9 */ /* 0x000fe20000000a00 */
[----:B------:R-:W-:Y:S02]  /*1570*/  IMAD.U32 R10, RZ, RZ, UR6 ;  /* 0x00000006ff0a7e24 */ /* 0x000fe4000f8e00ff */
[----:B------:R-:W-:Y:S02]  /*1580*/  IMAD.U32 R6, RZ, RZ, UR4 ;  /* 0x00000004ff067e24 */ /* 0x000fe4000f8e00ff */
[----:B------:R-:W-:-:S02]  /*1590*/  IMAD.U32 R7, RZ, RZ, UR5 ;  /* 0x00000005ff077e24 */ /* 0x000fc4000f8e00ff */
[----:B------:R-:W-:Y:S02]  /*15a0*/  IMAD.U32 R11, RZ, RZ, UR7 ;  /* 0x00000007ff0b7e24 */ /* 0x000fe4000f8e00ff */
[----:B------:R-:W-:Y:S02]  /*15b0*/  IMAD.MOV.U32 R8, RZ, RZ, 0x1e1 ;  /* 0x000001e1ff087424 */ /* 0x000fe400078e00ff */
[----:B------:R-:W-:Y:S02]  /*15c0*/  IMAD.MOV.U32 R12, RZ, RZ, 0x1 ;  /* 0x00000001ff0c7424 */ /* 0x000fe400078e00ff */
[----:B0-----:R-:W-:-:S07]  /*15d0*/  IMAD.MOV.U32 R13, RZ, RZ, RZ ;  /* 0x000000ffff0d7224 */ /* 0x001fce00078e00ff */
[----:B------:R-:W-:-:S07]  /*15e0*/  LEPC R20, `(.L_x_18) ;  /* 0x000000001014794e */ /* 0x000fce0000000000 */
[----:B-12--5:R-:W-:Y:S05]  /*15f0*/  CALL.ABS.NOINC R14 ;  /* 0x000000000e007343 */ /* 0x026fea0003c00000 */
.L_x_18:
[----:B------:R-:W-:-:S13]  /*1600*/  ISETP.NE.AND P0, PT, R166, 0x3, PT ;  /* 0x00000003a600780c */ /* 0x000fda0003f05270 */
[----:B------:R-:W-:Y:S05]  /*1610*/  @!P0 BRA `(.L_x_19) ;  /* 0x0000000000048947 */ /* 0x000fea0003800000 */
[----:B------:R-:W-:Y:S01]  /*1620*/  BPT.TRAP 0x1 ;  /* 0x000000040000795c */ /* 0x000fe20000300000 */
.L_x_19:
[----:B------:R-:W-:Y:S02]  /*1630*/  IMAD.U32 R3, RZ, RZ, UR39 ;  /* 0x00000027ff037e24 */ /* 0x000fe4000f8e00ff */
[----:B------:R-:W-:-:S03]  /*1640*/  IMAD.U32 R0, RZ, RZ, UR38 ;  /* 0x00000026ff007e24 */ /* 0x000fc6000f8e00ff */
[----:B------:R-:W-:Y:S02]  /*1650*/  LEA R3, R3, UR41, 0x3 ;  /* 0x0000002903037c11 */ /* 0x000fe4000f8e18ff */
[----:B------:R-:W-:-:S04]  /*1660*/  SHF.L.U32 R0, R0, 0x1f, RZ ;  /* 0x0000001f00007819 */ /* 0x000fc800000006ff */
[----:B------:R3:W4:Y:S01]  /*1670*/  SYNCS.PHASECHK.TRANS64.TRYWAIT P1, [R3+URZ], R0 ;  /* 0x00000000030075a7 */ /* 0x000722000802017f */
[----:B------:R-:W-:Y:S05]  /*1680*/  @!P0 BRA `(.L_x_20) ;  /* 0x0000000000048947 */ /* 0x000fea0003800000 */
[----:B------:R-:W-:Y:S01]  /*1690*/  BPT.TRAP 0x1 ;  /* 0x000000040000795c */ /* 0x000fe20000300000 */
.L_x_20:
[----:B----4-:R-:W-:Y:S05]  /*16a0*/  @P1 BRA `(.L_x_21) ;  /* 0x0000000000081947 */ /* 0x010fea0003800000 */
[----:B------:R-:W4:Y:S02]  /*16b0*/  SYNCS.PHASECHK.TRANS64.TRYWAIT P1, [R3+URZ], R0 ;  /* 0x00000000030075a7 */ /* 0x000f24000802017f */
[----:B----4-:R-:W-:Y:S05]  /*16c0*/  @!P1 BRA `(.L_x_22) ;  /* 0x000000b000949947 */ /* 0x010fea0003800000 */
.L_x_21:
[----:B------:R-:W-:-:S04]  /*16d0*/  UISETP.LT.AND UP0, UPT, UR40, 0x1, UPT ;  /* 0x000000012800788c */ /* 0x000fc8000bf01270 */
[----:B------:R-:W-:-:S06]  /*16e0*/  USEL UR4, UR40, 0x1, UP0 ;  /* 0x0000000128047887 */ /* 0x000fcc0008000000 */
[----:B---34-:R-:W-:Y:S01]  /*16f0*/  IMAD.U32 R0, RZ, RZ, UR4 ;  /* 0x00000004ff007e24 */ /* 0x018fe2000f8e00ff */
[----:B------:R-:W-:Y:S05]  /*1700*/  WARPSYNC.ALL ;  /* 0x0000000000007948 */ /* 0x000fea0003800000 */
[----:B------:R-:W-:-:S04]  /*1710*/  IADD3 R0, -R0, UR40, RZ ;  /* 0x0000002800007c10 */ /* 0x000fc8000fffe1ff */
[----:B------:R-:W-:Y:S01]  /*1720*/  ISETP.GE.AND P1, PT, R0, 0x1, PT ;  /* 0x000000010000780c */ /* 0x000fe20003f26270 */
[----:B------:R-:W-:Y:S01]  /*1730*/  UIADD3 UR4, UR41, 0x24200, URZ ;  /* 0x0002420029047890 */ /* 0x000fe2000fffe03f */
[----:B------:R-:W-:Y:S01]  /*1740*/  WARPGROUP.ARRIVE ;  /* 0x00000000000079c5 */ /* 0x000fe20000000000 */
[----:B------:R-:W-:Y:S02]  /*1750*/  ULOP3.LUT UR42, UR42, 0x10000, URZ, 0xfc, !UPT ;  /* 0x000100002a2a7892 */ /* 0x000fe4000f8efc3f */
[----:B------:R-:W-:Y:S01]  /*1760*/  USHF.R.U32.HI UR4, URZ, 0x4, UR4 ;  /* 0x000000043f047899 */ /* 0x000fe20008011604 */
[----:B------:R-:W-:Y:S01]  /*1770*/  UMOV UR5, 0xc0000010 ;  /* 0xc000001000057882 */ /* 0x000fe20000000000 */
[----:B------:R-:W-:Y:S02]  /*1780*/  UMOV UR7, 0xc0000010 ;  /* 0xc000001000077882 */ /* 0x000fe40000000000 */
[----:B------:R-:W-:-:S04]  /*1790*/  ULOP3.LUT UR4, UR4, 0x3fff, URZ, 0xc0, !UPT ;  /* 0x00003fff04047892 */ /* 0x000fc8000f8ec03f */
[----:B------:R-:W-:Y:S02]  /*17a0*/  ULOP3.LUT UR9, UR4, 0x10000, URZ, 0xfc, !UPT ;  /* 0x0001000004097892 */ /* 0x000fe4000f8efc3f */
[----:B------:R-:W-:Y:S02]  /*17b0*/  ULEA UR4, UR39, UR42, 0x9 ;  /* 0x0000002a27047291 */ /* 0x000fe4000f8e483f */
[----:B------:R-:W-:-:S09]  /*17c0*/  ULEA UR6, UR39, UR9, 0x8 ;  /* 0x0000000927067291 */ /* 0x000fd2000f8e403f */
[----:B------:R-:W-:Y:S01]  /*17d0*/  HGMMA.64x128x16.F32 R88, gdesc[UR4], RZ, !UPT, gsb0 ;  /* 0x01e00000045879f0 */ /* 0x000fe2000c0008ff */
[----:B------:R-:W-:Y:S01]  /*17e0*/  UIADD3 UR4, UR4, 0x100, URZ ;  /* 0x0000010004047890 */ /* 0x000fe2000fffe03f */
[----:B------:R-:W-:Y:S01]  /*17f0*/  UMOV UR5, 0xc0000010 ;  /* 0xc000001000057882 */ /* 0x000fe20000000000 */
[----:B------:R-:W-:Y:S02]  /*1800*/  WARPGROUP.DEPBAR.LE gsb0, 0x0 ;  /* 0x00008000000079c5 */ /* 0x000fe40000010000 */
[----:B------:R-:W-:-:S07]  /*1810*/  WARPGROUP.ARRIVE ;  /* 0x00000000000079c5 */ /* 0x000fce0000000000 */
[----:B------:R-:W-:Y:S03]  /*1820*/  HGMMA.64x128x16.F32 R24, gdesc[UR4], RZ, !UPT, gsb0 ;  /* 0x01e00000041879f0 */ /* 0x000fe6000c0008ff */
[----:B------:R-:W-:Y:S02]  /*1830*/  WARPGROUP.DEPBAR.LE gsb0, 0x0 ;  /* 0x00008000000079c5 */ /* 0x000fe40000010000 */
[----:B------:R-:W-:Y:S05]  /*1840*/  @!P1 BRA `(.L_x_23) ;  /* 0x0000000000cc9947 */ /* 0x000fea0003800000 */
[----:B------:R-:W-:Y:S01]  /*1850*/  UIADD3 UR4, UR39, 0x1, URZ ;  /* 0x0000000127047890 */ /* 0x000fe2000fffe03f */
[----:B------:R-:W-:Y:S02]  /*1860*/  IMAD.MOV.U32 R3, RZ, RZ, R0 ;  /* 0x000000ffff037224 */ /* 0x000fe400078e0000 */
[----:B01----:R-:W-:Y:S01]  /*1870*/  IMAD.U32 R4, RZ, RZ, UR39 ;  /* 0x00000027ff047e24 */ /* 0x003fe2000f8e00ff */
[----:B------:R-:W-:-:S04]  /*1880*/  UISETP.NE.AND UP0, UPT, UR4, 0x12, UPT ;  /* 0x000000120400788c */ /* 0x000fc8000bf05270 */
[----:B------:R-:W-:Y:S02]  /*1890*/  USEL UR5, URZ, 0x1, UP0 ;  /* 0x000000013f057887 */ /* 0x000fe40008000000 */
[----:B------:R-:W-:Y:S02]  /*18a0*/  USEL UR8, UR4, URZ, UP0 ;  /* 0x0000003f04087287 */ /* 0x000fe40008000000 */
[----:B------:R-:W-:-:S06]  /*18b0*/  ULOP3.LUT UR5, UR38, UR5, URZ, 0x3c, !UPT ;  /* 0x0000000526057292 */ /* 0x000fcc000f8e3c3f */
[----:B------:R-:W-:-:S07]  /*18c0*/  MOV R7, UR5 ;  /* 0x0000000500077c02 */ /* 0x000fce0008000f00 */
.L_x_30:
[----:B------:R-:W-:Y:S05]  /*18d0*/  @!P0 BRA `(.L_x_24) ;  /* 0x0000000000048947 */ /* 0x000fea0003800000 */
[----:B------:R-:W-:Y:S01]  /*18e0*/  BPT.TRAP 0x1 ;  /* 0x000000040000795c */ /* 0x000fe20000300000 */
.L_x_24:
[----:B------:R-:W-:Y:S01]  /*18f0*/  ULEA UR4, UR8, UR41, 0x3 ;  /* 0x0000002908047291 */ /* 0x000fe2000f8e183f */
[----:B------:R-:W-:-:S08]  /*1900*/  SHF.L.U32 R5, R7, 0x1f, RZ ;  /* 0x0000001f07057819 */ /* 0x000fd000000006ff */
[----:B------:R0:W1:Y:S01]  /*1910*/  SYNCS.PHASECHK.TRANS64.TRYWAIT P1, [UR4], R5 ;  /* 0x00000005ff0075a7 */ /* 0x0000620008020144 */
[----:B------:R-:W-:Y:S05]  /*1920*/  @!P0 BRA `(.L_x_25) ;  /* 0x0000000000048947 */ /* 0x000fea0003800000 */
[----:B------:R-:W-:Y:S01]  /*1930*/  BPT.TRAP 0x1 ;  /* 0x000000040000795c */ /* 0x000fe20000300000 */
.L_x_25:
[----:B-1----:R-:W-:Y:S05]  /*1940*/  @P1 BRA `(.L_x_26) ;  /* 0x0000000000081947 */ /* 0x002fea0003800000 */
[----:B------:R-:W1:Y:S02]  /*1950*/  SYNCS.PHASECHK.TRANS64.TRYWAIT P1, [UR4], R5 ;  /* 0x00000005ff0075a7 */ /* 0x000e640008020144 */
[----:B-1----:R-:W-:Y:S05]  /*1960*/  @!P1 BRA `(.L_x_27) ;  /* 0x000000b000009947 */ /* 0x002fea0003800000 */
.L_x_26:
[----:B------:R-:W-:Y:S01]  /*1970*/  ULEA UR4, UR8, UR42, 0x9 ;  /* 0x0000002a08047291 */ /* 0x000fe2000f8e483f */
[----:B------:R-:W-:Y:S01]  /*1980*/  WARPGROUP.ARRIVE ;  /* 0x00000000000079c5 */ /* 0x000fe20000000000 */
[----:B------:R-:W-:Y:S01]  /*1990*/  ULEA UR6, UR8, UR9, 0x8 ;  /* 0x0000000908067291 */ /* 0x000fe2000f8e403f */
[----:B------:R-:W-:Y:S01]  /*19a0*/  UMOV UR5, 0xc0000010 ;  /* 0xc000001000057882 */ /* 0x000fe20000000000 */
[----:B------:R-:W-:-:S07]  /*19b0*/  UMOV UR7, 0xc0000010 ;  /* 0xc000001000077882 */ /* 0x000fce0000000000 */
[----:B------:R-:W-:Y:S01]  /*19c0*/  HGMMA.64x128x16.F32 R88, gdesc[UR4], R88, gsb0 ;  /* 0x01e00000045879f0 */ /* 0x000fe20008000858 */
[----:B------:R-:W-:Y:S01]  /*19d0*/  UIADD3 UR4, UR4, 0x100, URZ ;  /* 0x0000010004047890 */ /* 0x000fe2000fffe03f */
[----:B------:R-:W-:Y:S01]  /*19e0*/  UMOV UR5, 0xc0000010 ;  /* 0xc000001000057882 */ /* 0x000fe20000000000 */
[----:B------:R-:W-:Y:S02]  /*19f0*/  WARPGROUP.DEPBAR.LE gsb0, 0x0 ;  /* 0x00008000000079c5 */ /* 0x000fe40000010000 */
[----:B------:R-:W-:-:S07]  /*1a00*/  WARPGROUP.ARRIVE ;  /* 0x00000000000079c5 */ /* 0x000fce0000000000 */
[----:B------:R-:W-:Y:S03]  /*1a10*/  HGMMA.64x128x16.F32 R24, gdesc[UR4], R24, gsb0 ;  /* 0x01e00000041879f0 */ /* 0x000fe60008000818 */
[----:B------:R-:W-:Y:S02]  /*1a20*/  WARPGROUP.DEPBAR.LE gsb0, 0x0 ;  /* 0x00008000000079c5 */ /* 0x000fe40000010000 */
[----:B------:R-:W-:Y:S05]  /*1a30*/  @!P0 BRA `(.L_x_28) ;  /* 0x0000000000048947 */ /* 0x000fea0003800000 */
[----:B------:R-:W-:Y:S01]  /*1a40*/  BPT.TRAP 0x1 ;  /* 0x000000040000795c */ /* 0x000fe20000300000 */
.L_x_28:
[----:B------:R-:W-:-:S13]  /*1a50*/  ISETP.NE.AND P1, PT, R22, RZ, PT ;  /* 0x000000ff1600720c */ /* 0x000fda0003f25270 */
[----:B01----:R-:W-:-:S05]  /*1a60*/  @P1 LEA R5, R4, UR41, 0x3 ;  /* 0x0000002904051c11 */ /* 0x003fca000f8e18ff */
[----:B------:R-:W-:-:S05]  /*1a70*/  @P1 VIADD R5, R5, 0x90 ;  /* 0x0000009005051836 */ /* 0x000fca0000000000 */
[----:B------:R-:W-:-:S04]  /*1a80*/  @P1 PRMT R5, R152, 0x654, R5 ;  /* 0x0000065498051816 */ /* 0x000fc80000000005 */
[----:B------:R0:W-:Y:S01]  /*1a90*/  @P1 SYNCS.ARRIVE.TRANS64.RED.A1T0 RZ, [R5+URZ], RZ ;  /* 0x000000ff05ff19a7 */ /* 0x0001e2000810043f */
[----:B------:R-:W-:-:S13]  /*1aa0*/  ISETP.GT.U32.AND P1, PT, R19, 0x1, PT ;  /* 0x000000011300780c */ /* 0x000fda0003f24070 */
[----:B0-----:R-:W-:Y:S05]  /*1ab0*/  @P1 BRA `(.L_x_29) ;  /* 0x0000000000041947 */ /* 0x001fea0003800000 */
[----:B------:R-:W-:Y:S01]  /*1ac0*/  BPT.TRAP 0x1 ;  /* 0x000000040000795c */ /* 0x000fe20000300000 */
.L_x_29:
[----:B------:R-:W-:Y:S01]  /*1ad0*/  UIADD3 UR8, UR8, 0x1, URZ ;  /* 0x0000000108087890 */ /* 0x000fe2000fffe03f */
[C---:B------:R-:W-:Y:S01]  /*1ae0*/  ISETP.GT.AND P2, PT, R3.reuse, 0x1, PT ;  /* 0x000000010300780c */ /* 0x040fe20003f44270 */
[----:B------:R-:W-:Y:S02]  /*1af0*/  VIADD R4, R4, 0x1 ;  /* 0x0000000104047836 */ /* 0x000fe40000000000 */
[----:B------:R-:W-:Y:S01]  /*1b00*/  UISETP.NE.AND UP0, UPT, UR8, 0x12, UPT ;  /* 0x000000120800788c */ /* 0x000fe2000bf05270 */
[----:B------:R-:W-:Y:S02]  /*1b10*/  VIADD R3, R3, 0xffffffff ;  /* 0xffffffff03037836 */ /* 0x000fe40000000000 */
[C---:B------:R-:W-:Y:S01]  /*1b20*/  ISETP.NE.AND P1, PT, R4.reuse, 0x12, PT ;  /* 0x000000120400780c */ /* 0x040fe20003f25270 */
[----:B------:R-:W-:Y:S02]  /*1b30*/  USEL UR4, URZ, 0x1, UP0 ;  /* 0x000000013f047887 */ /* 0x000fe40008000000 */
[----:B------:R-:W-:Y:S01]  /*1b40*/  USEL UR8, UR8, URZ, UP0 ;  /* 0x0000003f08087287 */ /* 0x000fe20008000000 */
[----:B------:R-:W-:-:S03]  /*1b50*/  SEL R4, R4, RZ, P1 ;  /* 0x000000ff04047207 */ /* 0x000fc60000800000 */
[----:B------:R-:W-:Y:S01]  /*1b60*/  LOP3.LUT R7, R7, UR4, RZ, 0x3c, !PT ;  /* 0x0000000407077c12 */ /* 0x000fe2000f8e3cff */
[----:B------:R-:W-:Y:S07]  /*1b70*/  @P2 BRA `(.L_x_30) ;  /* 0xfffffffc00542947 */ /* 0x000fee000383ffff */
.L_x_23:
[----:B------:R-:W3:Y:S02]  /*1b80*/  LDC R3, c[0x0][0x28c] ;  /* 0x0000a300ff037b82 */ /* 0x000ee40000000800 */
[----:B---3--:R-:W-:-:S13]  /*1b90*/  ISETP.GE.AND P1, PT, R3, 0x1, PT ;  /* 0x000000010300780c */ /* 0x008fda0003f26270 */
[----:B------:R-:W-:Y:S05]  /*1ba0*/  @!P1 BRA `(.L_x_31) ;  /* 0x0000000000389947 */ /* 0x000fea0003800000 */
[----:B------:R-:W-:Y:S05]  /*1bb0*/  @!P0 BRA `(.L_x_32) ;  /* 0x0000000000048947 */ /* 0x000fea0003800000 */
[----:B------:R-:W-:Y:S01]  /*1bc0*/  BPT.TRAP 0x1 ;  /* 0x000000040000795c */ /* 0x000fe20000300000 */
.L_x_32:
[----:B------:R-:W-:-:S13]  /*1bd0*/  ISETP.NE.AND P0, PT, R22, RZ, PT ;  /* 0x000000ff1600720c */ /* 0x000fda0003f05270 */
[----:B------:R-:W-:-:S04]  /*1be0*/  @P0 VIADD R0, R0, UR39 ;  /* 0x0000002700000c36 */ /* 0x000fc80008000000 */
[----:B01----:R-:W-:-:S05]  /*1bf0*/  @P0 IMAD.WIDE.U32 R4, R0, 0x38e38e39, RZ ;  /* 0x38e38e3900040825 */ /* 0x003fca00078e00ff */
[----:B------:R-:W-:-:S05]  /*1c00*/  @P0 SHF.R.U32.HI R5, RZ, 0x2, R5 ;  /* 0x00000002ff050819 */ /* 0x000fca0000011605 */
[----:B------:R-:W-:-:S05]  /*1c10*/  @P0 IMAD R0, R5, -0x12, R0 ;  /* 0xffffffee05000824 */ /* 0x000fca00078e0200 */
[----:B------:R-:W-:-:S05]  /*1c20*/  @P0 LEA R0, R0, UR41, 0x3 ;  /* 0x0000002900000c11 */ /* 0x000fca000f8e18ff */
[----:B------:R-:W-:-:S05]  /*1c30*/  @P0 VIADD R3, R0, 0x90 ;  /* 0x0000009000030836 */ /* 0x000fca0000000000 */
[----:B------:R-:W-:-:S04]  /*1c40*/  @P0 PRMT R3, R152, 0x654, R3 ;  /* 0x0000065498030816 */ /* 0x000fc80000000003 */
[----:B------:R3:W-:Y:S01]  /*1c50*/  @P0 SYNCS.ARRIVE.TRANS64.RED.A1T0 RZ, [R3+URZ], RZ ;  /* 0x000000ff03ff09a7 */ /* 0x0007e2000810043f */
[----:B------:R-:W-:-:S13]  /*1c60*/  ISETP.GT.U32.AND P0, PT, R19, 0x1, PT ;  /* 0x000000011300780c */ /* 0x000fda0003f04070 */
[----:B---3--:R-:W-:Y:S05]  /*1c70*/  @P0 BRA `(.L_x_31) ;  /* 0x0000000000040947 */ /* 0x008fea0003800000 */
[----:B------:R-:W-:Y:S01]  /*1c80*/  BPT.TRAP 0x1 ;  /* 0x000000040000795c */ /* 0x000fe20000300000 */
.L_x_31:
[----:B------:R-:W3:Y:S01]  /*1c90*/  LDC R6, c[0x0][0x288] ;  /* 0x0000a200ff067b82 */ /* 0x000ee20000000800 */
[--C-:B------:R-:W-:Y:S01]  /*1ca0*/  SHF.R.U32.HI R0, RZ, 0x2, R18.reuse ;  /* 0x00000002ff007819 */ /* 0x100fe20000011612 */
[----:B------:R-:W-:Y:S01]  /*1cb0*/  IMAD.SHL.U32 R13, R154, 0x80, RZ ;  /* 0x000000809a0d7824 */ /* 0x000fe200078e00ff */
[----:B01----:R-:W-:Y:S01]  /*1cc0*/  SHF.R.U32.HI R5, RZ, 0x7, R18 ;  /* 0x00000007ff057819 */ /* 0x003fe20000011612 */
[----:B------:R-:W-:Y:S01]  /*1cd0*/  UIADD3 UR39, UR40, UR39, URZ ;  /* 0x0000002728277290 */ /* 0x000fe2000fffe03f */
[----:B------:R-:W-:Y:S01]  /*1ce0*/  LOP3.LUT R4, R18, 0x60, RZ, 0xc0, !PT ;  /* 0x0000006012047812 */ /* 0x000fe200078ec0ff */
[----:B------:R-:W-:Y:S01]  /*1cf0*/  ULDC UR7, c[0x0][0x284] ;  /* 0x0000a10000077ab9 */ /* 0x000fe20000000800 */
[----:B------:R-:W-:Y:S01]  /*1d00*/  LOP3.LUT R3, R0, 0x7, RZ, 0xc0, !PT ;  /* 0x0000000700037812 */ /* 0x000fe200078ec0ff */
[----:B------:R-:W-:Y:S01]  /*1d10*/  UISETP.GT.U32.AND UP0, UPT, UR39, 0x11, UPT ;  /* 0x000000112700788c */ /* 0x000fe2000bf04070 */
[----:B------:R-:W-:Y:S01]  /*1d20*/  LOP3.LUT R0, R5, 0x1, RZ, 0xc0, !PT ;  /* 0x0000000105007812 */ /* 0x000fe200078ec0ff */
[----:B------:R-:W-:Y:S01]  /*1d30*/  UISETP.GE.U32.AND UP1, UPT, UR40, 0x12, UPT ;  /* 0x000000122800788c */ /* 0x000fe2000bf26070 */
[----:B------:R-:W-:Y:S01]  /*1d40*/  SHF.R.U32.HI R10, RZ, 0x1, R4 ;  /* 0x00000001ff0a7819 */ /* 0x000fe20000011604 */
[----:B------:R-:W-:Y:S01]  /*1d50*/  UISETP.LT.U32.AND UP0, UPT, UR40, 0x12, UP0 ;  /* 0x000000122800788c */ /* 0x000fe20008701070 */
[----:B------:R-:W-:Y:S01]  /*1d60*/  LOP3.LUT R4, R18, 0x3, RZ, 0xc0, !PT ;  /* 0x0000000312047812 */ /* 0x000fe200078ec0ff */
[----:B------:R-:W-:Y:S01]  /*1d70*/  IMAD.SHL.U32 R8, R0, 0x40, RZ ;  /* 0x0000004000087824 */ /* 0x000fe200078e00ff */
[----:B------:R-:W-:Y:S01]  /*1d80*/  IADD3 R5, RZ, -R10, -R3 ;  /* 0x8000000aff057210 */ /* 0x000fe20007ffe803 */
[----:B------:R-:W-:Y:S01]  /*1d90*/  ULDC.64 UR8, c[0x0][0x5d0] ;  /* 0x0001740000087ab9 */ /* 0x000fe20000000a00 */
[----:B------:R-:W-:Y:S01]  /*1da0*/  SHF.R.S32.HI R21, RZ, 0x1f, R23 ;  /* 0x0000001fff157819 */ /* 0x000fe20000011417 */
[----:B------:R-:W-:Y:S01]  /*1db0*/  UIMAD.WIDE.U32 UR4, UR39, 0x38e38e39, URZ ;  /* 0x38e38e39270478a5 */ /* 0x000fe2000f8e003f */
[----:B--2---:R-:W-:Y:S01]  /*1dc0*/  LOP3.LUT R157, R8, 0x40, R3, 0xe2, !PT ;  /* 0x00000040089d7812 */ /* 0x004fe200078ee203 */
[----:B------:R-:W-:Y:S01]  /*1dd0*/  IMAD R3, R0, -0x40, R5 ;  /* 0xffffffc000037824 */ /* 0x000fe200078e0205 */
[----:B------:R-:W-:Y:S01]  /*1de0*/  USEL UR6, URZ, 0x1, !UP0 ;  /* 0x000000013f067887 */ /* 0x000fe2000c000000 */
[----:B------:R-:W-:Y:S01]  /*1df0*/  IMAD.SHL.U32 R0, R153, 0x100, RZ ;  /* 0x0000010099007824 */ /* 0x000fe200078e00ff */
[----:B------:R-:W-:Y:S01]  /*1e00*/  USHF.R.U32.HI UR4, URZ, 0x2, UR5 ;  /* 0x000000023f047899 */ /* 0x000fe20008011605 */
[----:B---3--:R-:W-:Y:S01]  /*1e10*/  IMAD R12, R4, -0x2, R6 ;  /* 0xfffffffe040c7824 */ /* 0x008fe200078e0206 */
[----:B------:R-:W-:Y:S01]  /*1e20*/  ISETP.GE.AND P0, PT, R13, R6, PT ;  /* 0x000000060d00720c */ /* 0x000fe20003f06270 */
[----:B------:R-:W-:Y:S01]  /*1e30*/  IMAD.SHL.U32 R6, R18, 0x2, RZ ;  /* 0x0000000212067824 */ /* 0x000fe200078e00ff */
[----:B------:R-:W-:Y:S01]  /*1e40*/  ULOP3.LUT UR38, UR38, UR6, URZ, 0x3c, !UPT ;  /* 0x0000000626267292 */ /* 0x000fe2000f8e3c3f */
[----:B------:R-:W-:Y:S01]  /*1e50*/  IMAD R4, R21, UR8, RZ ;  /* 0x0000000815047c24 */ /* 0x000fe2000f8e02ff */
[C---:B------:R-:W-:Y:S01]  /*1e60*/  ISETP.GE.OR P0, PT, R0.reuse, UR7, P0 ;  /* 0x0000000700007c0c */ /* 0x040fe20008706670 */
[----:B------:R-:W-:Y:S01]  /*1e70*/  IMAD.WIDE R8, R153, 0x100, RZ ;  /* 0x0000010099087825 */ /* 0x000fe200078e02ff */
[----:B------:R-:W-:Y:S01]  /*1e80*/  LOP3.LUT R6, R13, 0x6, R6, 0xf8, !PT ;  /* 0x000000060d067812 */ /* 0x000fe200078ef806 */
[----:B------:R-:W-:Y:S01]  /*1e90*/  UIMAD UR39, UR4, -0x12, UR39 ;  /* 0xffffffee042778a4 */ /* 0x000fe2000f8e0227 */
[----:B------:R-:W-:Y:S01]  /*1ea0*/  IADD3 R3, -R0, UR7, R3 ;  /* 0x0000000700037c10 */ /* 0x000fe2000fffe103 */
[----:B------:R-:W-:Y:S01]  /*1eb0*/  IMAD R11, R23, UR9, R4 ;  /* 0x00000009170b7c24 */ /* 0x000fe2000f8e0204 */
[----:B------:R-:W-:Y:S01]  /*1ec0*/  SHF.R.S32.HI R7, RZ, 0x1f, R6 ;  /* 0x0000001fff077819 */ /* 0x000fe20000011406 */
[----:B------:R-:W-:Y:S01]  /*1ed0*/  @UP1 ULOP3.LUT UR38, UR38, 0x1, UR4, 0x78, !UPT ;  /* 0x0000000126261892 */ /* 0x000fe2000f8e7804 */
[----:B------:R-:W-:Y:S01]  /*1ee0*/  LOP3.LUT R157, R8, R157, R10, 0xfe, !PT ;  /* 0x0000009d089d7212 */ /* 0x000fe200078efe0a */
[----:B------:R-:W-:-:S02]  /*1ef0*/  IMAD.IADD R0, R12, 0x1, -R13 ;  /* 0x000000010c007824 */ /* 0x000fc400078e0a0d */
[----:B------:R-:W-:-:S04]  /*1f00*/  IMAD.WIDE.U32 R4, R23, UR8, R6 ;  /* 0x0000000817047c25 */ /* 0x000fc8000f8e0006 */
[----:B------:R-:W-:Y:S02]  /*1f10*/  IMAD.IADD R11, R5, 0x1, R11 ;  /* 0x00000001050b7824 */ /* 0x000fe400078e020b */
[----:B------:R-:W-:Y:S02]  /*1f20*/  IMAD.MOV.U32 R153, RZ, RZ, -0x1 ;  /* 0xffffffffff997424 */ /* 0x000fe400078e00ff */
[----:B------:R-:W-:Y:S01]  /*1f30*/  IMAD.MOV.U32 R10, RZ, RZ, R4 ;  /* 0x000000ffff0a7224 */ /* 0x000fe200078e0004 */
[----:B------:R-:W-:Y:S06]  /*1f40*/  @P0 BRA `(.L_x_33) ;  /* 0x0000008400680947 */ /* 0x000fec0003800000 */
[----:B------:R-:W0:Y:S01]  /*1f50*/  LDC.64 R4, c[0x0][0x5c8] ;  /* 0x00017200ff047b82 */ /* 0x000e220000000a00 */
[----:B-----5:R-:W-:Y:S01]  /*1f60*/  FSETP.NEU.AND P0, PT, R156, RZ, PT ;  /* 0x000000ff9c00720b */ /* 0x020fe20003f0d000 */
[----:B------:R-:W-:Y:S01]  /*1f70*/  BSSY B0, `(.L_x_33) ;  /* 0x0000857000007945 */ /* 0x000fe20003800000 */
[----:B------:R-:W-:-:S04]  /*1f80*/  ISETP.GT.AND P3, PT, R3, RZ, PT ;  /* 0x000000ff0300720c */ /* 0x000fc80003f64270 */
[----:B------:R-:W-:Y:S01]  /*1f90*/  ISETP.GT.AND P1, PT, R0, RZ, P3 ;  /* 0x000000ff0000720c */ /* 0x000fe20001f24270 */
[-C--:B0-----:R-:W-:Y:S02]  /*1fa0*/  IMAD R12, R9, R4.reuse, RZ ;  /* 0x00000004090c7224 */ /* 0x081fe400078e02ff */
[----:B------:R-:W-:-:S04]  /*1fb0*/  IMAD.WIDE.U32 R168, R157, R4, R10 ;  /* 0x000000049da87225 */ /* 0x000fc800078e000a */
[----:B------:R-:W-:-:S04]  /*1fc0*/  IMAD R11, R157, R5, R12 ;  /* 0x000000059d0b7224 */ /* 0x000fc800078e020c */
[----:B------:R-:W-:Y:S01]  /*1fd0*/  IMAD.IADD R167, R169, 0x1, R11 ;  /* 0x00000001a9a77824 */ /* 0x000fe200078e020b */
[----:B------:R-:W-:Y:S06]  /*1fe0*/  @!P0 BRA `(.L_x_34) ;  /* 0x0000006000088947 */ /* 0x000fec0003800000 */
[----:B------:R-:W0:Y:S01]  /*1ff0*/  LDC.64 R12, c[0x0][0x5b8] ;  /* 0x00016e00ff0c7b82 */ /* 0x000e220000000a00 */
[----:B------:R-:W-:-:S07]  /*2000*/  ULDC.64 UR4, c[0x0][0x5c0] ;  /* 0x0001700000047ab9 */ /* 0x000fce0000000a00 */
[----:B------:R-:W1:Y:S08]  /*2010*/  LDC.64 R14, c[0x0][0x5b0] ;  /* 0x00016c00ff0e7b82 */ /* 0x000e700000000a00 */
[----:B------:R-:W2:Y:S01]  /*2020*/  LDC.64 R10, c[0x0][0x5a8] ;  /* 0x00016a00ff0a7b82 */ /* 0x000ea20000000a00 */
[----:B0-----:R-:W-:-:S04]  /*2030*/  IMAD R20, R21, R12, RZ ;  /* 0x0000000c15147224 */ /* 0x001fc800078e02ff */
[C---:B------:R-:W-:Y:S02]  /*2040*/  IMAD R13, R23.reuse, R13, R20 ;  /* 0x0000000d170d7224 */ /* 0x040fe400078e0214 */
[----:B------:R-:W-:-:S04]  /*2050*/  IMAD.WIDE.U32 R20, R23, R12, R6 ;  /* 0x0000000c17147225 */ /* 0x000fc800078e0006 */
[-C--:B-1----:R-:W-:Y:S02]  /*2060*/  IMAD R154, R9, R14.reuse, RZ ;  /* 0x0000000e099a7224 */ /* 0x082fe400078e02ff */
[----:B------:R-:W-:Y:S02]  /*2070*/  IMAD.IADD R159, R21, 0x1, R13 ;  /* 0x00000001159f7824 */ /* 0x000fe400078e020d */
[----:B------:R-:W-:Y:S02]  /*2080*/  IMAD.MOV.U32 R158, RZ, RZ, R20 ;  /* 0x000000ffff9e7224 */ /* 0x000fe400078e0014 */
[C---:B------:R-:W-:Y:S02]  /*2090*/  IMAD R169, R157.reuse, R15, R154 ;  /* 0x0000000f9da97224 */ /* 0x040fe400078e029a */
[----:B------:R-:W-:-:S04]  /*20a0*/  IMAD.WIDE.U32 R160, R157, R14, R158 ;  /* 0x0000000e9da07225 */ /* 0x000fc800078e009e */
[----:B------:R-:W-:Y:S01]  /*20b0*/  IMAD.IADD R154, R161, 0x1, R169 ;  /* 0x00000001a19a7824 */ /* 0x000fe200078e02a9 */
[----:B--2---:R-:W-:-:S04]  /*20c0*/  LEA R162, P0, R160, R10, 0x1 ;  /* 0x0000000aa0a27211 */ /* 0x004fc800078008ff */
[----:B------:R-:W-:-:S05]  /*20d0*/  LEA.HI.X R163, R160, R11, R154, 0x1, P0 ;  /* 0x0000000ba0a37211 */ /* 0x000fca00000f0c9a */
[----:B------:R-:W2:Y:S01]  /*20e0*/  @P1 LDG.E.LTC128B.U16 R154, desc[UR36][R162.64] ;  /* 0x00000024a29a1981 */ /* 0x000ea2000c1e1520 */
[----:B------:R-:W-:Y:S01]  /*20f0*/  IMAD.WIDE.U32 R164, R157, R14, R6 ;  /* 0x0000000e9da47225 */ /* 0x000fe200078e0006 */
[----:B------:R-:W-:Y:S01]  /*2100*/  ISETP.GT.AND P2, PT, R0, 0x1, P3 ;  /* 0x000000010000780c */ /* 0x000fe20001f44270 */
[----:B------:R-:W-:Y:S01]  /*2110*/  BSSY B1, `(.L_x_35) ;  /* 0x0000012000017945 */ /* 0x000fe20003800000 */
[----:B------:R-:W-:Y:S02]  /*2120*/  LEA R160, P0, R168, UR4, 0x1 ;  /* 0x00000004a8a07c11 */ /* 0x000fe4000f8008ff */
[----:B------:R-:W-:-:S03]  /*2130*/  IADD3 R165, R169, R165, RZ ;  /* 0x000000a5a9a57210 */ /* 0x000fc60007ffe0ff */
[----:B------:R-:W-:-:S04]  /*2140*/  IMAD.WIDE.U32 R164, R23, R12, R164 ;  /* 0x0000000c17a47225 */ /* 0x000fc800078e00a4 */
[----:B--2---:R-:W-:-:S05]  /*2150*/  HADD2.F32 R161, -RZ, R154.H0_H0 ;  /* 0x2000009affa17230 */ /* 0x004fca0000004100 */
[----:B------:R-:W-:-:S04]  /*2160*/  FMUL R161, R161, R156 ;  /* 0x0000009ca1a17220 */ /* 0x000fc80000400000 */
[----:B------:R-:W-:Y:S01]  /*2170*/  FFMA R161, R88, R155, R161 ;  /* 0x0000009b58a17223 */ /* 0x000fe200000000a1 */
[----:B------:R-:W-:-:S04]  /*2180*/  IMAD.IADD R88, R13, 0x1, R165 ;  /* 0x000000010d587824 */ /* 0x000fc800078e02a5 */
[----:B------:R-:W-:Y:S02]  /*2190*/  F2FP.F16.F32.PACK_AB R163, RZ, R161 ;  /* 0x000000a1ffa3723e */ /* 0x000fe400000000ff */
[----:B------:R-:W-:Y:S02]  /*21a0*/  LEA.HI.X R161, R168, UR5, R167, 0x1, P0 ;  /* 0x00000005a8a17c11 */ /* 0x000fe400080f0ca7 */
[----:B------:R-:W-:Y:S02]  /*21b0*/  PRMT R165, R163, 0x7610, R165 ;  /* 0x00007610a3a57816 */ /* 0x000fe400000000a5 */
[----:B------:R-:W-:-:S03]  /*21c0*/  LEA R162, P0, R164, R10, 0x1 ;  /* 0x0000000aa4a27211 */ /* 0x000fc600078008ff */
[----:B------:R0:W-:Y:S01]  /*21d0*/  @P1 STG.E.U16 desc[UR36][R160.64], R165 ;  /* 0x000000a5a0001986 */ /* 0x0001e2000c101524 */
[----:B------:R-:W-:Y:S01]  /*21e0*/  LEA.HI.X R163, R164, R11, R88, 0x1, P0 ;  /* 0x0000000ba4a37211 */ /* 0x000fe200000f0c58 */
[C---:B------:R-:W-:Y:S01]  /*21f0*/  IMAD.SHL.U32 R164, R14.reuse, 0x8, RZ ;  /* 0x000000080ea47824 */ /* 0x040fe200078e00ff */
[----:B0-----:R-:W-:Y:S01]  /*2200*/  SHF.L.U64.HI R165, R14, 0x3, R15 ;  /* 0x000000030ea57819 */ /* 0x001fe2000001020f */
[----:B------:R-:W-:Y:S06]  /*2210*/  @!P2 BRA `(.L_x_36) ;  /* 0x000000000004a947 */ /* 0x000fec0003800000 */
[----:B------:R0:W5:Y:S02]  /*2220*/  LDG.E.LTC128B.U16 R154, desc[UR36][R162.64+0x2] ;  /* 0x00000224a29a7981 */ /* 0x000164000c1e1520 */
.L_x_36:
[----:B------:R-:W-:Y:S05]  /*2230*/  BSYNC B1 ;  /* 0x0000000000017941 */ /* 0x000fea0003800000 */
.L_x_35:
[----:B-----5:R-:W-:Y:S01]  /*2240*/  HADD2.F32 R167, -RZ, R154.H0_H0 ;  /* 0x2000009affa77230 */ /* 0x020fe20000004100 */
[----:B------:R-:W-:Y:S01]  /*2250*/  ISETP.GT.AND P0, PT, R3, 0x8, PT ;  /* 0x000000080300780c */ /* 0x000fe20003f04270 */
[----:B------:R-:W-:-:S04]  /*2260*/  IMAD.WIDE.U32 R172, R157, R14, R164 ;  /* 0x0000000e9dac7225 */ /* 0x000fc800078e00a4 */
[----:B------:R-:W-:Y:S01]  /*2270*/  FMUL R88, R167, R156 ;  /* 0x0000009ca7587220 */ /* 0x000fe20000400000 */
[----:B------:R-:W-:Y:S01]  /*2280*/  IMAD.IADD R171, R169, 0x1, R173 ;  /* 0x00000001a9ab7824 */ /* 0x000fe200078e02ad */
[----:B------:R-:W-:Y:S02]  /*2290*/  IADD3 R167, P4, R20, R172, RZ ;  /* 0x000000ac14a77210 */ /* 0x000fe40007f9e0ff */
[----:B------:R-:W-:Y:S01]  /*22a0*/  FFMA R89, R89, R155, R88 ;  /* 0x0000009b59597223 */ /* 0x000fe20000000058 */
[----:B------:R-:W-:Y:S02]  /*22b0*/  ISETP.GT.AND P1, PT, R0, RZ, P0 ;  /* 0x000000ff0000720c */ /* 0x000fe40000724270 */
[----:B------:R-:W-:Y:S01]  /*22c0*/  IMAD.X R168, R171, 0x1, R159, P4 ;  /* 0x00000001aba87824 */ /* 0x000fe200020e069f */
[----:B------:R-:W-:Y:S02]  /*22d0*/  LEA R88, P4, R167, R10, 0x1 ;  /* 0x0000000aa7587211 */ /* 0x000fe400078808ff */
[----:B------:R-:W-:-:S02]  /*22e0*/  F2FP.F16.F32.PACK_AB R169, RZ, R89 ;  /* 0x00000059ffa9723e */ /* 0x000fc400000000ff */
[--C-:B------:R-:W-:Y:S02]  /*22f0*/  LEA.HI.X R89, R167, R11, R168.reuse, 0x1, P4 ;  /* 0x0000000ba7597211 */ /* 0x100fe400020f0ca8 */
[----:B------:R-:W-:-:S05]  /*2300*/  PRMT R168, R169, 0x7610, R168 ;  /* 0x00007610a9a87816 */ /* 0x000fca00000000a8 */
[----:B------:R1:W-:Y:S04]  /*2310*/  @P2 STG.E.U16 desc[UR36][R160.64+0x2], R168 ;  /* 0x000002a8a0002986 */ /* 0x0003e8000c101524 */
[----:B------:R2:W3:Y:S01]  /*2320*/  @P1 LDG.E.LTC128B.U16 R154, desc[UR36][R88.64] ;  /* 0x00000024589a1981 */ /* 0x0004e2000c1e1520 */
[----:B------:R-:W-:Y:S01]  /*2330*/  IMAD.SHL.U32 R167, R4, 0x10, RZ ;  /* 0x0000001004a77824 */ /* 0x000fe200078e00ff */
[----:B------:R-:W-:Y:S01]  /*2340*/  IADD3 R172, P2, R6, R172, RZ ;  /* 0x000000ac06ac7210 */ /* 0x000fe20007f5e0ff */
[----:B------:R-:W-:Y:S03]  /*2350*/  BSSY B1, `(.L_x_37) ;  /* 0x0000011000017945 */ /* 0x000fe60003800000 */
[----:B------:R-:W-:Y:S01]  /*2360*/  IADD3 R170, P4, R167, R160, RZ ;  /* 0x000000a0a7aa7210 */ /* 0x000fe20007f9e0ff */
[----:B------:R-:W-:Y:S01]  /*2370*/  IMAD.X R173, R7, 0x1, R171, P2 ;  /* 0x0000000107ad7824 */ /* 0x000fe200010e06ab */
[----:B------:R-:W-:Y:S01]  /*2380*/  ISETP.GT.AND P2, PT, R0, 0x1, P0 ;  /* 0x000000010000780c */ /* 0x000fe20000744270 */
[----:B------:R-:W-:-:S04]  /*2390*/  IMAD.WIDE.U32 R172, R23, R12, R172 ;  /* 0x0000000c17ac7225 */ /* 0x000fc800078e00ac */
[----:B-1----:R-:W-:Y:S01]  /*23a0*/  IMAD.IADD R168, R13, 0x1, R173 ;  /* 0x000000010da87824 */ /* 0x002fe200078e02ad */
[----:B--2---:R-:W-:-:S04]  /*23b0*/  LEA R88, P5, R172, R10, 0x1 ;  /* 0x0000000aac587211 */ /* 0x004fc800078a08ff */
[----:B------:R-:W-:Y:S01]  /*23c0*/  LEA.HI.X R89, R172, R11, R168, 0x1, P5 ;  /* 0x0000000bac597211 */ /* 0x000fe200028f0ca8 */
[----:B---3--:R-:W-:-:S05]  /*23d0*/  HADD2.F32 R169, -RZ, R154.H0_H0 ;  /* 0x2000009affa97230 */ /* 0x008fca0000004100 */
[----:B------:R-:W-:-:S04]  /*23e0*/  FMUL R169, R169, R156 ;  /* 0x0000009ca9a97220 */ /* 0x000fc80000400000 */
[----:B------:R-:W-:Y:S01]  /*23f0*/  FFMA R90, R90, R155, R169 ;  /* 0x0000009b5a5a7223 */ /* 0x000fe200000000a9 */
[----:B------:R-:W-:-:S04]  /*2400*/  SHF.L.U64.HI R169, R4, 0x4, R5 ;  /* 0x0000000404a97819 */ /* 0x000fc80000010205 */
[----:B------:R-:W-:Y:S01]  /*2410*/  F2FP.F16.F32.PACK_AB R90, RZ, R90 ;  /* 0x0000005aff5a723e */ /* 0x000fe200000000ff */
[----:B------:R-:W-:-:S05]  /*2420*/  IMAD.X R171, R169, 0x1, R161, P4 ;  /* 0x00000001a9ab7824 */ /* 0x000fca00020e06a1 */
[----:B------:R1:W-:Y:S01]  /*2430*/  @P1 STG.E.U16 desc[UR36][R170.64], R90 ;  /* 0x0000005aaa001986 */ /* 0x0003e2000c101524 */
[----:B------:R-:W-:Y:S05]  /*2440*/  @!P2 BRA `(.L_x_38) ;  /* 0x000000000004a947 */ /* 0x000fea0003800000 */
[----:B------:R2:W5:Y:S02]  /*2450*/  LDG.E.LTC128B.U16 R154, desc[UR36][R88.64+0x2] ;  /* 0x00000224589a7981 */ /* 0x000564000c1e1520 */
.L_x_38:
[----:B------:R-:W-:Y:S05]  /*2460*/  BSYNC B1 ;  /* 0x0000000000017941 */ /* 0x000fea0003800000 */
.L_x_37:
[----:B-----5:R-:W-:Y:S01]  /*2470*/  HADD2.F32 R173, -RZ, R154.H0_H0 ;  /* 0x2000009affad7230 */ /* 0x020fe20000004100 */
[----:B------:R-:W-:Y:S01]  /*2480*/  ISETP.GT.AND P1, PT, R0, 0x8, P3 ;  /* 0x000000080000780c */ /* 0x000fe20001f24270 */
[----:B------:R-:W-:Y:S03]  /*2490*/  BSSY B1, `(.L_x_39) ;  /* 0x000000a000017945 */ /* 0x000fe60003800000 */
[----:B-1----:R-:W-:-:S04]  /*24a0*/  FMUL R90, R173, R156 ;  /* 0x0000009cad5a7220 */ /* 0x002fc80000400000 */
[----:B------:R-:W-:Y:S01]  /*24b0*/  FFMA R90, R91, R155, R90 ;  /* 0x0000009b5b5a7223 */ /* 0x000fe2000000005a */
[----:B------:R-:W-:-:S04]  /*24c0*/  @P2 IMAD.MOV.U32 R91, RZ, RZ, R171 ;  /* 0x000000ffff5b2224 */ /* 0x000fc800078e00ab */
[----:B------:R-:W-:-:S04]  /*24d0*/  F2FP.F16.F32.PACK_AB R90, RZ, R90 ;  /* 0x0000005aff5a723e */ /* 0x000fc800000000ff */
[----:B------:R-:W-:Y:S01]  /*24e0*/  PRMT R168, R90, 0x7610, R168 ;  /* 0x000076105aa87816 */ /* 0x000fe200000000a8 */
[----:B------:R-:W-:-:S05]  /*24f0*/  @P2 IMAD.MOV.U32 R90, RZ, RZ, R170 ;  /* 0x000000ffff5a2224 */ /* 0x000fca00078e00aa */
[----:B------:R1:W-:Y:S01]  /*2500*/  @P2 STG.E.U16 desc[UR36][R90.64+0x2], R168 ;  /* 0x000002a85a002986 */ /* 0x0003e2000c101524 */
[----:B------:R-:W-:Y:S05]  /*2510*/  @!P1 BRA `(.L_x_40) ;  /* 0x0000000000049947 */ /* 0x000fea0003800000 */
[----:B------:R3:W5:Y:S02]  /*2520*/  LDG.E.LTC128B.U16 R154, desc[UR36][R162.64+0x10] ;  /* 0x00001024a29a7981 */ /* 0x000764000c1e1520 */
.L_x_40:
[----:B------:R-:W-:Y:S05]  /*2530*/  BSYNC B1 ;  /* 0x0000000000017941 */ /* 0x000fea0003800000 */
.L_x_39:
[----:B-1---5:R-:W-:Y:S01]  /*2540*/  HADD2.F32 R91, -RZ, R154.H0_H0 ;  /* 0x2000009aff5b7230 */ /* 0x022fe20000004100 */
[----:B------:R-:W-:Y:S01]  /*2550*/  ISETP.GT.AND P2, PT, R0, 0x9, P3 ;  /* 0x000000090000780c */ /* 0x000fe20001f44270 */
[----:B------:R-:W-:Y:S01]  /*2560*/  @P1 IMAD.MOV.U32 R90, RZ, RZ, R160 ;  /* 0x000000ffff5a1224 */ /* 0x000fe200078e00a0 */
[----:B------:R-:W-:Y:S02]  /*2570*/  BSSY B1, `(.L_x_41) ;  /* 0x0000009000017945 */ /* 0x000fe40003800000 */
[----:B------:R-:W-:-:S04]  /*2580*/  FMUL R91, R91, R156 ;  /* 0x0000009c5b5b7220 */ /* 0x000fc80000400000 */
[----:B------:R-:W-:-:S05]  /*2590*/  FFMA R91, R92, R155, R91 ;  /* 0x0000009b5c5b7223 */ /* 0x000fca000000005b */
[----:B------:R-:W-:-:S04]  /*25a0*/  F2FP.F16.F32.PACK_AB R91, RZ, R91 ;  /* 0x0000005bff5b723e */ /* 0x000fc800000000ff */
[----:B------:R-:W-:Y:S01]  /*25b0*/  PRMT R92, R91, 0x7610, R92 ;  /* 0x000076105b5c7816 */ /* 0x000fe2000000005c */
[----:B------:R-:W-:-:S05]  /*25c0*/  @P1 IMAD.MOV.U32 R91, RZ, RZ, R161 ;  /* 0x000000ffff5b1224 */ /* 0x000fca00078e00a1 */
[----:B------:R1:W-:Y:S01]  /*25d0*/  @P1 STG.E.U16 desc[UR36][R90.64+0x10], R92 ;  /* 0x0000105c5a001986 */ /* 0x0003e2000c101524 */
[----:B------:R-:W-:Y:S05]  /*25e0*/  @!P2 BRA `(.L_x_42) ;  /* 0x000000000004a947 */ /* 0x000fea0003800000 */
[----:B------:R4:W5:Y:S02]  /*25f0*/  LDG.E.LTC128B.U16 R154, desc[UR36][R162.64+0x12] ;  /* 0x00001224a29a7981 */ /* 0x000964000c1e1520 */
.L_x_42:
[----:B------:R-:W-:Y:S05]  /*2600*/  BSYNC B1 ;  /* 0x0000000000017941 */ /* 0x000fea0003800000 */
.L_x_41:
[----:B-1---5:R-:W-:Y:S01]  /*2610*/  HADD2.F32 R91, -RZ, R154.H0_H0 ;  /* 0x2000009aff5b7230 */ /* 0x022fe20000004100 */
[----:B------:R-:W-:Y:S01]  /*2620*/  ISETP.GT.AND P1, PT, R0, 0x8, P0 ;  /* 0x000000080000780c */ /* 0x000fe20000724270 */
[----:B------:R-:W-:Y:S03]  /*2630*/  BSSY B1, `(.L_x_43) ;  /* 0x000000a000017945 */ /* 0x000fe60003800000 */
[----:B------:R-:W-:Y:S01]  /*2640*/  FMUL R90, R91, R156 ;  /* 0x0000009c5b5a7220 */ /* 0x000fe20000400000 */
[----:B------:R-:W-:-:S03]  /*2650*/  @P2 IMAD.MOV.U32 R91, RZ, RZ, R161 ;  /* 0x000000ffff5b2224 */ /* 0x000fc600078e00a1 */
[----:B------:R-:W-:-:S05]  /*2660*/  FFMA R90, R93, R155, R90 ;  /* 0x0000009b5d5a7223 */ /* 0x000fca000000005a */
[----:B------:R-:W-:-:S04]  /*2670*/  F2FP.F16.F32.PACK_AB R90, RZ, R90 ;  /* 0x0000005aff5a723e */ /* 0x000fc800000000ff */
[----:B------:R-:W-:Y:S01]  /*2680*/  PRMT R92, R90, 0x7610, R92 ;  /* 0x000076105a5c7816 */ /* 0x000fe2000000005c */
[----:B------:R-:W-:-:S05]  /*2690*/  @P2 IMAD.MOV.U32 R90, RZ, RZ, R160 ;  /* 0x000000ffff5a2224 */ /* 0x000fca00078e00a0 */
[----:B------:R1:W-:Y:S01]  /*26a0*/  @P2 STG.E.U16 desc[UR36][R90.64+0x12], R92 ;  /* 0x0000125c5a002986 */ /* 0x0003e2000c101524 */
[----:B------:R-:W-:Y:S05]  /*26b0*/  @!P1 BRA `(.L_x_44) ;  /* 0x0000000000049947 */ /* 0x000fea0003800000 */
[----:B------:R0:W5:Y:S02]  /*26c0*/  LDG.E.LTC128B.U16 R154, desc[UR36][R88.64+0x10] ;  /* 0x00001024589a7981 */ /* 0x000164000c1e1520 */
.L_x_44:
[----:B------:R-:W-:Y:S05]  /*26d0*/  BSYNC B1 ;  /* 0x0000000000017941 */ /* 0x000fea0003800000 */
.L_x_43:
        /* <DEDUP_REMOVED lines=12> */
.L_x_46:
[----:B------:R-:W-:Y:S05]  /*27a0*/  BSYNC B1 ;  /* 0x0000000000017941 */ /* 0x000fea0003800000 */
.L_x_45:
[----:B-1---5:R-:W-:Y:S01]  /*27b0*/  HADD2.F32 R91, -RZ, R154.H0_H0 ;  /* 0x2000009aff5b7230 */ /* 0x022fe20000004100 */
[----:B------:R-:W-:Y:S01]  /*27c0*/  ISETP.GT.AND P1, PT, R0, 0x10, P3 ;  /* 0x000000100000780c */ /* 0x000fe20001f24270 */
[----:B------:R-:W-:Y:S03]  /*27d0*/  BSSY B1, `(.L_x_47) ;  /* 0x000000a000017945 */ /* 0x000fe60003800000 */
[----:B------:R-:W-:Y:S01]  /*27e0*/  FMUL R90, R91, R156 ;  /* 0x0000009c5b5a7220 */ /* 0x000fe20000400000 */
[----:B------:R-:W-:-:S03]  /*27f0*/  @P2 MOV R91, R171 ;  /* 0x000000ab005b2202 */ /* 0x000fc60000000f00 */
[----:B------:R-:W-:-:S05]  /*2800*/  FFMA R90, R95, R155, R90 ;  /* 0x0000009b5f5a7223 */ /* 0x000fca000000005a */
[----:B------:R-:W-:-:S04]  /*2810*/  F2FP.F16.F32.PACK_AB R90, RZ, R90 ;  /* 0x0000005aff5a723e */ /* 0x000fc800000000ff */
[----:B------:R-:W-:Y:S01]  /*2820*/  PRMT R92, R90, 0x7610, R92 ;  /* 0x000076105a5c7816 */ /* 0x000fe2000000005c */
[----:B------:R-:W-:-:S05]  /*2830*/  @P2 IMAD.MOV.U32 R90, RZ, RZ, R170 ;  /* 0x000000ffff5a2224 */ /* 0x000fca00078e00aa */
[----:B------:R1:W-:Y:S01]  /*2840*/  @P2 STG.E.U16 desc[UR36][R90.64+0x12], R92 ;  /* 0x0000125c5a002986 */ /* 0x0003e2000c101524 */
[----:B------:R-:W-:Y:S05]  /*2850*/  @!P1 BRA `(.L_x_48) ;  /* 0x0000000000049947 */ /* 0x000fea0003800000 */
[----:B------:R0:W5:Y:S02]  /*2860*/  LDG.E.LTC128B.U16 R154, desc[UR36][R162.64+0x20] ;  /* 0x00002024a29a7981 */ /* 0x000164000c1e1520 */
.L_x_48:
[----:B------:R-:W-:Y:S05]  /*2870*/  BSYNC B1 ;  /* 0x0000000000017941 */ /* 0x000fea0003800000 */
.L_x_47:
        /* <DEDUP_REMOVED lines=12> */
.L_x_50:
[----:B------:R-:W-:Y:S05]  /*2940*/  BSYNC B1 ;  /* 0x0000000000017941 */ /* 0x000fea0003800000 */
.L_x_49:
        /* <DEDUP_REMOVED lines=12> */
.L_x_52:
[----:B------:R-:W-:Y:S05]  /*2a10*/  BSYNC B1 ;  /* 0x0000000000017941 */ /* 0x000fea0003800000 */
.L_x_51:
        /* <DEDUP_REMOVED lines=12> */
.L_x_54:
[----:B------:R-:W-:Y:S05]  /*2ae0*/  BSYNC B1 ;  /* 0x0000000000017941 */ /* 0x000fea0003800000 */
.L_x_53:
        /* <DEDUP_REMOVED lines=12> */
.L_x_56:
[----:B------:R-:W-:Y:S05]  /*2bb0*/  BSYNC B1 ;  /* 0x0000000000017941 */ /* 0x000fea0003800000 */
.L_x_55:
        /* <DEDUP_REMOVED lines=12> */
.L_x_58:
[----:B------:R-:W-:Y:S05]  /*2c80*/  BSYNC B1 ;  /* 0x0000000000017941 */ /* 0x000fea0003800000 */
.L_x_57:
        /* <DEDUP_REMOVED lines=12> */
.L_x_60:
[----:B------:R-:W-:Y:S05]  /*2d50*/  BSYNC B1 ;  /* 0x0000000000017941 */ /* 0x000fea0003800000 */
.L_x_59:
        /* <DEDUP_REMOVED lines=12> */
.L_x_62:
[----:B------:R-:W-:Y:S05]  /*2e20*/  BSYNC B1 ;  /* 0x0000000000017941 */ /* 0x000fea0003800000 */
.L_x_61:
        /* <DEDUP_REMOVED lines=12> */
.L_x_64:
[----:B------:R-:W-:Y:S05]  /*2ef0*/  BSYNC B1 ;  /* 0x0000000000017941 */ /* 0x000fea0003800000 */
.L_x_63:
[----:B-1---5:R-:W-:Y:S01]  /*2f00*/  HADD2.F32 R91, -RZ, R154.H0_H0 ;  /* 0x2000009aff5b7230 */ /* 0x022fe20000004100 */
[----:B------:R-:W-:Y:S01]  /*2f10*/  ISETP.GT.AND P2, PT, R0, 0x21, P3 ;  /* 0x000000210000780c */ /* 0x000fe20001f44270 */
[----:B------:R-:W-:Y:S01]  /*2f20*/  @P1 IMAD.MOV.U32 R90, RZ, RZ, R160 ;  /* 0x000000ffff5a1224 */ /* 0x000fe200078e00a0 */
[----:B------:R-:W-:Y:S02]  /*2f30*/  BSSY B1, `(.L_x_65) ;  /* 0x0000009000017945 */ /* 0x000fe40003800000 */
[----:B------:R-:W-:-:S04]  /*2f40*/  FMUL R91, R91, R156 ;  /* 0x0000009c5b5b7220 */ /* 0x000fc80000400000 */
[----:B------:R-:W-:-:S05]  /*2f50*/  FFMA R91, R104, R155, R91 ;  /* 0x0000009b685b7223 */ /* 0x000fca000000005b */
[----:B------:R-:W-:-:S04]  /*2f60*/  F2FP.F16.F32.PACK_AB R91, RZ, R91 ;  /* 0x0000005bff5b723e */ /* 0x000fc800000000ff */
[----:B------:R-:W-:Y:S02]  /*2f70*/  PRMT R92, R91, 0x7610, R92 ;  /* 0x000076105b5c7816 */ /* 0x000fe4000000005c */
[----:B------:R-:W-:-:S05]  /*2f80*/  @P1 MOV R91, R161 ;  /* 0x000000a1005b1202 */ /* 0x000fca0000000f00 */
[----:B------:R1:W-:Y:S01]  /*2f90*/  @P1 STG.E.U16 desc[UR36][R90.64+0x40], R92 ;  /* 0x0000405c5a001986 */ /* 0x0003e2000c101524 */
[----:B------:R-:W-:Y:S05]  /*2fa0*/  @!P2 BRA `(.L_x_66) ;  /* 0x000000000004a947 */ /* 0x000fea0003800000 */
[----:B------:R0:W5:Y:S02]  /*2fb0*/  LDG.E.LTC128B.U16 R154, desc[UR36][R162.64+0x42] ;  /* 0x00004224a29a7981 */ /* 0x000164000c1e1520 */
.L_x_66:
[----:B------:R-:W-:Y:S05]  /*2fc0*/  BSYNC B1 ;  /* 0x0000000000017941 */ /* 0x000fea0003800000 */
.L_x_65:
        /* <DEDUP_REMOVED lines=12> */
.L_x_68:
[----:B------:R-:W-:Y:S05]  /*3090*/  BSYNC B1 ;  /* 0x0000000000017941 */ /* 0x000fea0003800000 */
.L_x_67:
        /* <DEDUP_REMOVED lines=12> */
.L_x_70:
[----:B------:R-:W-:Y:S05]  /*3160*/  BSYNC B1 ;  /* 0x0000000000017941 */ /* 0x000fea0003800000 */
.L_x_69:
        /* <DEDUP_REMOVED lines=12> */
.L_x_72:
[----:B------:R-:W-:Y:S05]  /*3230*/  BSYNC B1 ;  /* 0x0000000000017941 */ /* 0x000fea0003800000 */
.L_x_71:
        /* <DEDUP_REMOVED lines=12> */
.L_x_74:
[----:B------:R-:W-:Y:S05]  /*3300*/  BSYNC B1 ;  /* 0x0000000000017941 */ /* 0x000fea0003800000 */
.L_x_73:
        /* <DEDUP_REMOVED lines=12> */
.L_x_76:
[----:B------:R-:W-:Y:S05]  /*33d0*/  BSYNC B1 ;  /* 0x0000000000017941 */ /* 0x000fea0003800000 */
.L_x_75:
        /* <DEDUP_REMOVED lines=12> */
.L_x_78:
[----:B------:R-:W-:Y:S05]  /*34a0*/  BSYNC B1 ;  /* 0x0000000000017941 */ /* 0x000fea0003800000 */
.L_x_77:
        /* <DEDUP_REMOVED lines=12> */
.L_x_80:
[----:B------:R-:W-:Y:S05]  /*3570*/  BSYNC B1 ;  /* 0x0000000000017941 */ /* 0x000fea0003800000 */
.L_x_79:
        /* <DEDUP_REMOVED lines=12> */
.L_x_82:
[----:B------:R-:W-:Y:S05]  /*3640*/  BSYNC B1 ;  /* 0x0000000000017941 */ /* 0x000fea0003800000 */
.L_x_81:
        /* <DEDUP_REMOVED lines=12> */
.L_x_84:
[----:B------:R-:W-:Y:S05]  /*3710*/  BSYNC B1 ;  /* 0x0000000000017941 */ /* 0x000fea0003800000 */
.L_x_83:
        /* <DEDUP_REMOVED lines=12> */
.L_x_86:
[----:B------:R-:W-:Y:S05]  /*37e0*/  BSYNC B1 ;  /* 0x0000000000017941 */ /* 0x000fea0003800000 */
.L_x_85:
        /* <DEDUP_REMOVED lines=12> */
.L_x_88:
[----:B------:R-:W-:Y:S05]  /*38b0*/  BSYNC B1 ;  /* 0x0000000000017941 */ /* 0x000fea0003800000 */
.L_x_87:
        /* <DEDUP_REMOVED lines=12> */
.L_x_90:
[----:B------:R-:W-:Y:S05]  /*3980*/  BSYNC B1 ;  /* 0x0000000000017941 */ /* 0x000fea0003800000 */
.L_x_89:
        /* <DEDUP_REMOVED lines=12> */
.L_x_92:
[----:B------:R-:W-:Y:S05]  /*3a50*/  BSYNC B1 ;  /* 0x0000000000017941 */ /* 0x000fea0003800000 */
.L_x_91:
        /* <DEDUP_REMOVED lines=12> */
.L_x_94:
[----:B------:R-:W-:Y:S05]  /*3b20*/  BSYNC B1 ;  /* 0x0000000000017941 */ /* 0x000fea0003800000 */
.L_x_93:
        /* <DEDUP_REMOVED lines=12> */
.L_x_96:
[----:B------:R-:W-:Y:S05]  /*3bf0*/  BSYNC B1 ;  /* 0x0000000000017941 */ /* 0x000fea0003800000 */
.L_x_95:
        /* <DEDUP_REMOVED lines=12> */
.L_x_98:
[----:B------:R-:W-:Y:S05]  /*3cc0*/  BSYNC B1 ;  /* 0x0000000000017941 */ /* 0x000fea0003800000 */
.L_x_97:
        /* <DEDUP_REMOVED lines=12> */
.L_x_100:
[----:B------:R-:W-:Y:S05]  /*3d90*/  BSYNC B1 ;  /* 0x0000000000017941 */ /* 0x000fea0003800000 */
.L_x_99:
        /* <DEDUP_REMOVED lines=12> */
.L_x_102:
[----:B------:R-:W-:Y:S05]  /*3e60*/  BSYNC B1 ;  /* 0x0000000000017941 */ /* 0x000fea0003800000 */
.L_x_101:
        /* <DEDUP_REMOVED lines=12> */
.L_x_104:
[----:B------:R-:W-:Y:S05]  /*3f30*/  BSYNC B1 ;  /* 0x0000000000017941 */ /* 0x000fea0003800000 */
.L_x_103:
        /* <DEDUP_REMOVED lines=12> */
.L_x_106:
[----:B------:R-:W-:Y:S05]  /*4000*/  BSYNC B1 ;  /* 0x0000000000017941 */ /* 0x000fea0003800000 */
.L_x_105:
        /* <DEDUP_REMOVED lines=12> */
.L_x_108:
[----:B------:R-:W-:Y:S05]  /*40d0*/  BSYNC B1 ;  /* 0x0000000000017941 */ /* 0x000fea0003800000 */
.L_x_107:
        /* <DEDUP_REMOVED lines=12> */
.L_x_110:
[----:B------:R-:W-:Y:S05]  /*41a0*/  BSYNC B1 ;  /* 0x0000000000017941 */ /* 0x000fea0003800000 */
.L_x_109:
        /* <DEDUP_REMOVED lines=12> */
.L_x_112:
[----:B------:R-:W-:Y:S05]  /*4270*/  BSYNC B1 ;  /* 0x0000000000017941 */ /* 0x000fea0003800000 */
.L_x_111:
        /* <DEDUP_REMOVED lines=12> */
.L_x_114:
[----:B------:R-:W-:Y:S05]  /*4340*/  BSYNC B1 ;  /* 0x0000000000017941 */ /* 0x000fea0003800000 */
.L_x_113:
        /* <DEDUP_REMOVED lines=12> */
.L_x_116:
[----:B------:R-:W-:Y:S05]  /*4410*/  BSYNC B1 ;  /* 0x0000000000017941 */ /* 0x000fea0003800000 */
.L_x_115:
        /* <DEDUP_REMOVED lines=12> */
.L_x_118:
[----:B------:R-:W-:Y:S05]  /*44e0*/  BSYNC B1 ;  /* 0x0000000000017941 */ /* 0x000fea0003800000 */
.L_x_117:
        /* <DEDUP_REMOVED lines=12> */
.L_x_120:
[----:B------:R-:W-:Y:S05]  /*45b0*/  BSYNC B1 ;  /* 0x0000000000017941 */ /* 0x000fea0003800000 */
.L_x_119:
        /* <DEDUP_REMOVED lines=12> */
.L_x_122:
[----:B------:R-:W-:Y:S05]  /*4680*/  BSYNC B1 ;  /* 0x0000000000017941 */ /* 0x000fea0003800000 */
.L_x_121:
        /* <DEDUP_REMOVED lines=12> */
.L_x_124:
[----:B------:R-:W-:Y:S05]  /*4750*/  BSYNC B1 ;  /* 0x0000000000017941 */ /* 0x000fea0003800000 */
.L_x_123:
        /* <DEDUP_REMOVED lines=12> */
.L_x_126:
[----:B------:R-:W-:Y:S05]  /*4820*/  BSYNC B1 ;  /* 0x0000000000017941 */ /* 0x000fea0003800000 */
.L_x_125:
        /* <DEDUP_REMOVED lines=12> */
.L_x_128:
[----:B------:R-:W-:Y:S05]  /*48f0*/  BSYNC B1 ;  /* 0x0000000000017941 */ /* 0x000fea0003800000 */
.L_x_127:
        /* <DEDUP_REMOVED lines=12> */
.L_x_130:
[----:B------:R-:W-:Y:S05]  /*49c0*/  BSYNC B1 ;  /* 0x0000000000017941 */ /* 0x000fea0003800000 */
.L_x_129:
        /* <DEDUP_REMOVED lines=12> */
.L_x_132:
[----:B------:R-:W-:Y:S05]  /*4a90*/  BSYNC B1 ;  /* 0x0000000000017941 */ /* 0x000fea0003800000 */
.L_x_131:
        /* <DEDUP_REMOVED lines=12> */
.L_x_134:
[----:B------:R-:W-:Y:S05]  /*4b60*/  BSYNC B1 ;  /* 0x0000000000017941 */ /* 0x000fea0003800000 */
.L_x_133:
        /* <DEDUP_REMOVED lines=12> */
.L_x_136:
[----:B------:R-:W-:Y:S05]  /*4c30*/  BSYNC B1 ;  /* 0x0000000000017941 */ /* 0x000fea0003800000 */
.L_x_135:
        /* <DEDUP_REMOVED lines=12> */
.L_x_138:
[----:B------:R-:W-:Y:S05]  /*4d00*/  BSYNC B1 ;  /* 0x0000000000017941 */ /* 0x000fea0003800000 */
.L_x_137:
        /* <DEDUP_REMOVED lines=12> */
.L_x_140:
[----:B------:R-:W-:Y:S05]  /*4dd0*/  BSYNC B1 ;  /* 0x0000000000017941 */ /* 0x000fea0003800000 */
.L_x_139:
        /* <DEDUP_REMOVED lines=12> */
.L_x_142:
[----:B------:R-:W-:Y:S05]  /*4ea0*/  BSYNC B1 ;  /* 0x0000000000017941 */ /* 0x000fea0003800000 */
.L_x_141:
        /* <DEDUP_REMOVED lines=12> */
.L_x_144:
[----:B------:R-:W-:Y:S05]  /*4f70*/  BSYNC B1 ;  /* 0x0000000000017941 */ /* 0x000fea0003800000 */
.L_x_143:
        /* <DEDUP_REMOVED lines=12> */
.L_x_146:
[----:B------:R-:W-:Y:S05]  /*5040*/  BSYNC B1 ;  /* 0x0000000000017941 */ /* 0x000fea0003800000 */
.L_x_145:
        /* <DEDUP_REMOVED lines=12> */
.L_x_148:
[----:B------:R-:W-:Y:S05]  /*5110*/  BSYNC B1 ;  /* 0x0000000000017941 */ /* 0x000fea0003800000 */
.L_x_147:
        /* <DEDUP_REMOVED lines=12> */
.L_x_150:
[----:B------:R-:W-:Y:S05]  /*51e0*/  BSYNC B1 ;  /* 0x0000000000017941 */ /* 0x000fea0003800000 */
.L_x_149:
        /* <DEDUP_REMOVED lines=12> */
.L_x_152:
[----:B------:R-:W-:Y:S05]  /*52b0*/  BSYNC B1 ;  /* 0x0000000000017941 */ /* 0x000fea0003800000 */
.L_x_151:
        /* <DEDUP_REMOVED lines=12> */
.L_x_154:
[----:B------:R-:W-:Y:S05]  /*5380*/  BSYNC B1 ;  /* 0x0000000000017941 */ /* 0x000fea0003800000 */
.L_x_153:
        /* <DEDUP_REMOVED lines=12> */
.L_x_156:
[----:B------:R-:W-:Y:S05]  /*5450*/  BSYNC B1 ;  /* 0x0000000000017941 */ /* 0x000fea0003800000 */
.L_x_155:
[----:B-1---5:R-:W-:Y:S01]  /*5460*/  HADD2.F32 R91, -RZ, R154.H0_H0 ;  /* 0x2000009aff5b7230 */ /* 0x022fe20000004100 */
[----:B------:R-:W-:Y:S01]  /*5470*/  ISETP.GT.AND P1, PT, R0, 0x79, P0 ;  /* 0x000000790000780c */ /* 0x000fe20000724270 */
[----:B------:R-:W-:Y:S01]  /*5480*/  @P2 IMAD.MOV.U32 R8, RZ, RZ, R170 ;  /* 0x000000ffff082224 */ /* 0x000fe200078e00aa */
[----:B------:R-:W-:Y:S01]  /*5490*/  IADD3 R157, P0, R157, 0x80, RZ ;  /* 0x000000809d9d7810 */ /* 0x000fe20007f1e0ff */
[----:B------:R-:W-:Y:S01]  /*54a0*/  BSSY B1, `(.L_x_157) ;  /* 0x000000a000017945 */ /* 0x000fe20003800000 */
[----:B------:R-:W-:-:S04]  /*54b0*/  FMUL R91, R91, R156 ;  /* 0x0000009c5b5b7220 */ /* 0x000fc80000400000 */
[----:B------:R-:W-:-:S05]  /*54c0*/  FFMA R91, R150, R155, R91 ;  /* 0x0000009b965b7223 */ /* 0x000fca000000005b */
[----:B------:R-:W-:-:S04]  /*54d0*/  F2FP.F16.F32.PACK_AB R91, RZ, R91 ;  /* 0x0000005bff5b723e */ /* 0x000fc800000000ff */
[----:B------:R-:W-:Y:S01]  /*54e0*/  PRMT R90, R91, 0x7610, R90 ;  /* 0x000076105b5a7816 */ /* 0x000fe2000000005a */
[----:B------:R-:W-:Y:S02]  /*54f0*/  IMAD.X R91, RZ, RZ, R9, P0 ;  /* 0x000000ffff5b7224 */ /* 0x000fe400000e0609 */
[----:B------:R-:W-:-:S05]  /*5500*/  @P2 IMAD.MOV.U32 R9, RZ, RZ, R171 ;  /* 0x000000ffff092224 */ /* 0x000fca00078e00ab */
[----:B------:R1:W-:Y:S01]  /*5510*/  @P2 STG.E.U16 desc[UR36][R8.64+0xf0], R90 ;  /* 0x0000f05a08002986 */ /* 0x0003e2000c101524 */
[----:B------:R-:W-:Y:S05]  /*5520*/  @!P1 BRA `(.L_x_158) ;  /* 0x0000000000049947 */ /* 0x000fea0003800000 */
[----:B------:R0:W5:Y:S02]  /*5530*/  LDG.E.LTC128B.U16 R154, desc[UR36][R88.64+0xf2] ;  /* 0x0000f224589a7981 */ /* 0x000164000c1e1520 */
.L_x_158:
[----:B------:R-:W-:Y:S05]  /*5540*/  BSYNC B1 ;  /* 0x0000000000017941 */ /* 0x000fea0003800000 */
.L_x_157:
[----:B-1---5:R-:W-:Y:S01]  /*5550*/  HADD2.F32 R9, -RZ, R154.H0_H0 ;  /* 0x2000009aff097230 */ /* 0x022fe20000004100 */
[----:B------:R-:W-:Y:S01]  /*5560*/  ISETP.GT.AND P0, PT, R3, 0x80, PT ;  /* 0x000000800300780c */ /* 0x000fe20003f04270 */
[----:B------:R-:W-:-:S03]  /*5570*/  IMAD R8, R91, R14, RZ ;  /* 0x0000000e5b087224 */ /* 0x000fc600078e02ff */
[----:B0-2---:R-:W-:Y:S01]  /*5580*/  FMUL R88, R9, R156 ;  /* 0x0000009c09587220 */ /* 0x005fe20000400000 */
[C---:B------:R-:W-:Y:S01]  /*5590*/  IMAD R97, R157.reuse, R15, R8 ;  /* 0x0000000f9d617224 */ /* 0x040fe200078e0208 */
[----:B------:R-:W-:Y:S01]  /*55a0*/  ISETP.GT.AND P3, PT, R0, RZ, P0 ;  /* 0x000000ff0000720c */ /* 0x000fe20000764270 */
[----:B------:R-:W-:-:S04]  /*55b0*/  IMAD.WIDE.U32 R8, R157, R14, R158 ;  /* 0x0000000e9d087225 */ /* 0x000fc800078e009e */
[----:B------:R-:W-:Y:S01]  /*55c0*/  FFMA R151, R151, R155, R88 ;  /* 0x0000009b97977223 */ /* 0x000fe20000000058 */
[----:B------:R-:W-:Y:S01]  /*55d0*/  IMAD.IADD R9, R9, 0x1, R97 ;  /* 0x0000000109097824 */ /* 0x000fe200078e0261 */
[----:B------:R-:W-:-:S03]  /*55e0*/  LEA R88, P2, R8, R10, 0x1 ;  /* 0x0000000a08587211 */ /* 0x000fc600078408ff */
[----:B------:R-:W-:Y:S02]  /*55f0*/  F2FP.F16.F32.PACK_AB R151, RZ, R151 ;  /* 0x00000097ff97723e */ /* 0x000fe400000000ff */
[----:B------:R-:W-:-:S03]  /*5600*/  LEA.HI.X R89, R8, R11, R9, 0x1, P2 ;  /* 0x0000000b08597211 */ /* 0x000fc600010f0c09 */
[----:B------:R0:W-:Y:S04]  /*5610*/  @P1 STG.E.U16 desc[UR36][R170.64+0xf2], R151 ;  /* 0x0000f297aa001986 */ /* 0x0001e8000c101524 */
[----:B------:R-:W2:Y:S01]  /*5620*/  @P3 LDG.E.LTC128B.U16 R154, desc[UR36][R88.64] ;  /* 0x00000024589a3981 */ /* 0x000ea2000c1e1520 */
[----:B------:R-:W-:Y:S01]  /*5630*/  IMAD.WIDE.U32 R8, R157, R14, R6 ;  /* 0x0000000e9d087225 */ /* 0x000fe200078e0006 */
[----:B------:R-:W-:Y:S01]  /*5640*/  SHF.L.U64.HI R95, R4, 0x8, R5 ;  /* 0x00000008045f7819 */ /* 0x000fe20000010205 */
[----:B------:R-:W-:Y:S01]  /*5650*/  BSSY B1, `(.L_x_159) ;  /* 0x0000011000017945 */ /* 0x000fe20003800000 */
[----:B------:R-:W-:Y:S01]  /*5660*/  ISETP.GT.AND P2, PT, R0, 0x1, P0 ;  /* 0x000000010000780c */ /* 0x000fe20000744270 */
[----:B------:R-:W-:Y:S02]  /*5670*/  IMAD.IADD R9, R97, 0x1, R9 ;  /* 0x0000000161097824 */ /* 0x000fe400078e0209 */
[----:B------:R-:W-:-:S02]  /*5680*/  IMAD.SHL.U32 R93, R4, 0x100, RZ ;  /* 0x00000100045d7824 */ /* 0x000fc400078e00ff */
[----:B------:R-:W-:-:S03]  /*5690*/  IMAD.WIDE.U32 R90, R23, R12, R8 ;  /* 0x0000000c175a7225 */ /* 0x000fc600078e0008 */
[----:B------:R-:W-:Y:S01]  /*56a0*/  IADD3 R8, P1, R93, R160, RZ ;  /* 0x000000a05d087210 */ /* 0x000fe20007f3e0ff */
[----:B------:R-:W-:Y:S01]  /*56b0*/  IMAD.IADD R5, R13, 0x1, R91 ;  /* 0x000000010d057824 */ /* 0x000fe200078e025b */
[----:B------:R-:W-:-:S03]  /*56c0*/  LEA R4, P4, R90, R10, 0x1 ;  /* 0x0000000a5a047211 */ /* 0x000fc600078808ff */
[----:B------:R-:W-:Y:S01]  /*56d0*/  IMAD.X R9, R95, 0x1, R161, P1 ;  /* 0x000000015f097824 */ /* 0x000fe200008e06a1 */
[----:B------:R-:W-:Y:S01]  /*56e0*/  LEA.HI.X R5, R90, R11, R5, 0x1, P4 ;  /* 0x0000000b5a057211 */ /* 0x000fe200020f0c05 */
[----:B--2---:R-:W-:-:S05]  /*56f0*/  HADD2.F32 R15, -RZ, R154.H0_H0 ;  /* 0x2000009aff0f7230 */ /* 0x004fca0000004100 */
[----:B------:R-:W-:-:S04]  /*5700*/  FMUL R15, R15, R156 ;  /* 0x0000009c0f0f7220 */ /* 0x000fc80000400000 */
[----:B------:R-:W-:-:S05]  /*5710*/  FFMA R15, R24, R155, R15 ;  /* 0x0000009b180f7223 */ /* 0x000fca000000000f */
[----:B------:R-:W-:-:S05]  /*5720*/  F2FP.F16.F32.PACK_AB R15, RZ, R15 ;  /* 0x0000000fff0f723e */ /* 0x000fca00000000ff */
[----:B------:R0:W-:Y:S01]  /*5730*/  @P3 STG.E.U16 desc[UR36][R8.64], R15 ;  /* 0x0000000f08003986 */ /* 0x0001e2000c101524 */
[----:B------:R-:W-:Y:S05]  /*5740*/  @!P2 BRA `(.L_x_160) ;  /* 0x000000000004a947 */ /* 0x000fea0003800000 */
[----:B------:R1:W5:Y:S02]  /*5750*/  LDG.E.LTC128B.U16 R154, desc[UR36][R4.64+0x2] ;  /* 0x00000224049a7981 */ /* 0x000364000c1e1520 */
.L_x_160:
[----:B------:R-:W-:Y:S05]  /*5760*/  BSYNC B1 ;  /* 0x0000000000017941 */ /* 0x000fea0003800000 */
.L_x_159:
[----:B0----5:R-:W-:Y:S01]  /*5770*/  HADD2.F32 R15, -RZ, R154.H0_H0 ;  /* 0x2000009aff0f7230 */ /* 0x021fe20000004100 */
[----:B------:R-:W-:Y:S01]  /*5780*/  ISETP.GT.AND P1, PT, R3, 0x88, PT ;  /* 0x000000880300780c */ /* 0x000fe20003f24270 */
[----:B------:R-:W-:Y:S03]  /*5790*/  BSSY B1, `(.L_x_161) ;  /* 0x000000f000017945 */ /* 0x000fe60003800000 */
[----:B------:R-:W-:Y:S01]  /*57a0*/  FMUL R24, R15, R156 ;  /* 0x0000009c0f187220 */ /* 0x000fe20000400000 */
[----:B------:R-:W-:Y:S01]  /*57b0*/  IMAD.WIDE.U32 R14, R157, R14, R164 ;  /* 0x0000000e9d0e7225 */ /* 0x000fe200078e00a4 */
[----:B------:R-:W-:-:S03]  /*57c0*/  ISETP.GT.AND P3, PT, R0, RZ, P1 ;  /* 0x000000ff0000720c */ /* 0x000fc60000f64270 */
[----:B------:R-:W-:Y:S01]  /*57d0*/  FFMA R24, R25, R155, R24 ;  /* 0x0000009b19187223 */ /* 0x000fe20000000018 */
[----:B------:R-:W-:Y:S01]  /*57e0*/  IMAD.IADD R97, R97, 0x1, R15 ;  /* 0x0000000161617824 */ /* 0x000fe200078e020f */
[-C--:B------:R-:W-:Y:S02]  /*57f0*/  IADD3 R21, P5, R20, R14.reuse, RZ ;  /* 0x0000000e14157210 */ /* 0x080fe40007fbe0ff */
[----:B------:R-:W-:Y:S02]  /*5800*/  IADD3 R20, P4, R6, R14, RZ ;  /* 0x0000000e06147210 */ /* 0x000fe40007f9e0ff */
[----:B------:R-:W-:Y:S01]  /*5810*/  F2FP.F16.F32.PACK_AB R24, RZ, R24 ;  /* 0x00000018ff18723e */ /* 0x000fe200000000ff */
[----:B------:R-:W-:Y:S01]  /*5820*/  IMAD.X R158, R97, 0x1, R159, P5 ;  /* 0x00000001619e7824 */ /* 0x000fe200028e069f */
[----:B------:R-:W-:-:S03]  /*5830*/  LEA R14, P5, R21, R10, 0x1 ;  /* 0x0000000a150e7211 */ /* 0x000fc600078a08ff */
[----:B------:R0:W-:Y:S01]  /*5840*/  @P2 STG.E.U16 desc[UR36][R8.64+0x2], R24 ;  /* 0x0000021808002986 */ /* 0x0001e2000c101524 */
[----:B------:R-:W-:Y:S01]  /*5850*/  LEA.HI.X R15, R21, R11, R158, 0x1, P5 ;  /* 0x0000000b150f7211 */ /* 0x000fe200028f0c9e */
[----:B------:R-:W-:Y:S08]  /*5860*/  @!P3 BRA `(.L_x_162) ;  /* 0x000000000004b947 */ /* 0x000ff00003800000 */
[----:B------:R2:W5:Y:S02]  /*5870*/  LDG.E.LTC128B.U16 R154, desc[UR36][R14.64] ;  /* 0x000000240e9a7981 */ /* 0x000564000c1e1520 */
.L_x_162:
[----:B------:R-:W-:Y:S05]  /*5880*/  BSYNC B1 ;  /* 0x0000000000017941 */ /* 0x000fea0003800000 */
.L_x_161:
[----:B-----5:R-:W-:Y:S01]  /*5890*/  HADD2.F32 R3, -RZ, R154.H0_H0 ;  /* 0x2000009aff037230 */ /* 0x020fe20000004100 */
[----:B------:R-:W-:Y:S01]  /*58a0*/  ISETP.GT.AND P2, PT, R0, 0x1, P1 ;  /* 0x000000010000780c */ /* 0x000fe20000f44270 */
[----:B------:R-:W-:Y:S01]  /*58b0*/  IMAD.X R21, R7, 0x1, R97, P4 ;  /* 0x0000000107157824 */ /* 0x000fe200020e0661 */
[----:B------:R-:W-:Y:S01]  /*58c0*/  IADD3 R6, P4, R8, R167, RZ ;  /* 0x000000a708067210 */ /* 0x000fe20007f9e0ff */
[----:B------:R-:W-:Y:S01]  /*58d0*/  BSSY B1, `(.L_x_163) ;  /* 0x000000c000017945 */ /* 0x000fe20003800000 */
[----:B------:R-:W-:Y:S01]  /*58e0*/  FMUL R3, R3, R156 ;  /* 0x0000009c03037220 */ /* 0x000fe20000400000 */
[----:B--2---:R-:W-:-:S04]  /*58f0*/  IMAD.WIDE.U32 R14, R23, R12, R20 ;  /* 0x0000000c170e7225 */ /* 0x004fc800078e0014 */
[----:B------:R-:W-:Y:S01]  /*5900*/  FFMA R3, R26, R155, R3 ;  /* 0x0000009b1a037223 */ /* 0x000fe20000000003 */
[----:B------:R-:W-:Y:S01]  /*5910*/  IMAD.X R7, R9, 0x1, R169, P4 ;  /* 0x0000000109077824 */ /* 0x000fe200020e06a9 */
[----:B------:R-:W-:Y:S01]  /*5920*/  LEA R10, P5, R14, R10, 0x1 ;  /* 0x0000000a0e0a7211 */ /* 0x000fe200078a08ff */
[----:B------:R-:W-:Y:S02]  /*5930*/  IMAD.IADD R13, R13, 0x1, R15 ;  /* 0x000000010d0d7824 */ /* 0x000fe400078e020f */
[----:B------:R-:W-:-:S03]  /*5940*/  F2FP.F16.F32.PACK_AB R3, RZ, R3 ;  /* 0x00000003ff03723e */ /* 0x000fc600000000ff */
[----:B------:R-:W-:Y:S02]  /*5950*/  LEA.HI.X R11, R14, R11, R13, 0x1, P5 ;  /* 0x0000000b0e0b7211 */ /* 0x000fe400028f0c0d */
[----:B------:R2:W-:Y:S01]  /*5960*/  @P3 STG.E.U16 desc[UR36][R6.64], R3 ;  /* 0x0000000306003986 */ /* 0x0005e2000c101524 */
[----:B------:R-:W-:Y:S05]  /*5970*/  @!P2 BRA `(.L_x_164) ;  /* 0x000000000004a947 */ /* 0x000fea0003800000 */
[----:B------:R0:W5:Y:S02]  /*5980*/  LDG.E.LTC128B.U16 R154, desc[UR36][R10.64+0x2] ;  /* 0x000002240a9a7981 */ /* 0x000164000c1e1520 */
.L_x_164:
[----:B------:R-:W-:Y:S05]  /*5990*/  BSYNC B1 ;  /* 0x0000000000017941 */ /* 0x000fea0003800000 */
.L_x_163:
[----:B--2--5:R-:W-:Y:S01]  /*59a0*/  HADD2.F32 R3, -RZ, R154.H0_H0 ;  /* 0x2000009aff037230 */ /* 0x024fe20000004100 */
[----:B------:R-:W-:Y:S01]  /*59b0*/  ISETP.GT.AND P3, PT, R0, 0x8, P0 ;  /* 0x000000080000780c */ /* 0x000fe20000764270 */
[----:B------:R-:W-:Y:S03]  /*59c0*/  BSSY B1, `(.L_x_165) ;  /* 0x0000007000017945 */ /* 0x000fe60003800000 */
[----:B------:R-:W-:-:S04]  /*59d0*/  FMUL R12, R3, R156 ;  /* 0x0000009c030c7220 */ /* 0x000fc80000400000 */
[----:B------:R-:W-:-:S05]  /*59e0*/  FFMA R12, R27, R155, R12 ;  /* 0x0000009b1b0c7223 */ /* 0x000fca000000000c */
[----:B------:R-:W-:-:S05]  /*59f0*/  F2FP.F16.F32.PACK_AB R12, RZ, R12 ;  /* 0x0000000cff0c723e */ /* 0x000fca00000000ff */
[----:B------:R2:W-:Y:S01]  /*5a00*/  @P2 STG.E.U16 desc[UR36][R6.64+0x2], R12 ;  /* 0x0000020c06002986 */ /* 0x0005e2000c101524 */
[----:B------:R-:W-:Y:S05]  /*5a10*/  @!P3 BRA `(.L_x_166) ;  /* 0x000000000004b947 */ /* 0x000fea0003800000 */
[----:B------:R0:W5:Y:S02]  /*5a20*/  LDG.E.LTC128B.U16 R154, desc[UR36][R4.64+0x10] ;  /* 0x00001024049a7981 */ /* 0x000164000c1e1520 */
.L_x_166:
[----:B------:R-:W-:Y:S05]  /*5a30*/  BSYNC B1 ;  /* 0x0000000000017941 */ /* 0x000fea0003800000 */
.L_x_165:
[----:B-----5:R-:W-:Y:S01]  /*5a40*/  HADD2.F32 R3, -RZ, R154.H0_H0 ;  /* 0x2000009aff037230 */ /* 0x020fe20000004100 */
[----:B------:R-:W-:Y:S01]  /*5a50*/  ISETP.GT.AND P2, PT, R0, 0x9, P0 ;  /* 0x000000090000780c */ /* 0x000fe20000744270 */
[----:B--2---:R-:W-:Y:S01]  /*5a60*/  IMAD.MOV.U32 R6, RZ, RZ, R8 ;  /* 0x000000ffff067224 */ /* 0x004fe200078e0008 */
[----:B------:R-:W-:Y:S01]  /*5a70*/  BSSY B1, `(.L_x_167) ;  /* 0x0000008000017945 */ /* 0x000fe20003800000 */
[----:B------:R-:W-:Y:S02]  /*5a80*/  IMAD.MOV.U32 R7, RZ, RZ, R9 ;  /* 0x000000ffff077224 */ /* 0x000fe400078e0009 */
[----:B------:R-:W-:-:S04]  /*5a90*/  FMUL R3, R3, R156 ;  /* 0x0000009c03037220 */ /* 0x000fc80000400000 */
[----:B------:R-:W-:-:S05]  /*5aa0*/  FFMA R3, R28, R155, R3 ;  /* 0x0000009b1c037223 */ /* 0x000fca0000000003 */
[----:B------:R-:W-:-:S05]  /*5ab0*/  F2FP.F16.F32.PACK_AB R3, RZ, R3 ;  /* 0x00000003ff03723e */ /* 0x000fca00000000ff */
[----:B------:R2:W-:Y:S01]  /*5ac0*/  @P3 STG.E.U16 desc[UR36][R6.64+0x10], R3 ;  /* 0x0000100306003986 */ /* 0x0005e2000c101524 */
[----:B------:R-:W-:Y:S05]  /*5ad0*/  @!P2 BRA `(.L_x_168) ;  /* 0x000000000004a947 */ /* 0x000fea0003800000 */
[----:B------:R0:W5:Y:S02]  /*5ae0*/  LDG.E.LTC128B.U16 R154, desc[UR36][R4.64+0x12] ;  /* 0x00001224049a7981 */ /* 0x000164000c1e1520 */
.L_x_168:
[----:B------:R-:W-:Y:S05]  /*5af0*/  BSYNC B1 ;  /* 0x0000000000017941 */ /* 0x000fea0003800000 */
.L_x_167:
        /* <DEDUP_REMOVED lines=9> */
.L_x_170:
[----:B------:R-:W-:Y:S05]  /*5b90*/  BSYNC B1 ;  /* 0x0000000000017941 */ /* 0x000fea0003800000 */
.L_x_169:
[----:B-----5:R-:W-:Y:S01]  /*5ba0*/  HADD2.F32 R3, -RZ, R154.H0_H0 ;  /* 0x2000009aff037230 */ /* 0x020fe20000004100 */
[----:B0-----:R-:W-:Y:S01]  /*5bb0*/  IADD3 R8, P3, R167, R8, RZ ;  /* 0x00000008a7087210 */ /* 0x001fe20007f7e0ff */
[----:B------:R-:W-:Y:S01]  /*5bc0*/  BSSY B1, `(.L_x_171) ;  /* 0x0000009000017945 */ /* 0x000fe20003800000 */
[----:B------:R-:W-:Y:S02]  /*5bd0*/  ISETP.GT.AND P2, PT, R0, 0x9, P1 ;  /* 0x000000090000780c */ /* 0x000fe40000f44270 */
[----:B------:R-:W-:Y:S01]  /*5be0*/  FMUL R3, R3, R156 ;  /* 0x0000009c03037220 */ /* 0x000fe20000400000 */
[----:B------:R-:W-:-:S03]  /*5bf0*/  IMAD.X R9, R169, 0x1, R9, P3 ;  /* 0x00000001a9097824 */ /* 0x000fc600018e0609 */
[----:B------:R-:W-:-:S05]  /*5c00*/  FFMA R3, R30, R155, R3 ;  /* 0x0000009b1e037223 */ /* 0x000fca0000000003 */
[----:B------:R-:W-:-:S05]  /*5c10*/  F2FP.F16.F32.PACK_AB R3, RZ, R3 ;  /* 0x00000003ff03723e */ /* 0x000fca00000000ff */
[----:B------:R0:W-:Y:S01]  /*5c20*/  @P4 STG.E.U16 desc[UR36][R8.64+0x10], R3 ;  /* 0x0000100308004986 */ /* 0x0001e2000c101524 */
[----:B------:R-:W-:Y:S05]  /*5c30*/  @!P2 BRA `(.L_x_172) ;  /* 0x000000000004a947 */ /* 0x000fea0003800000 */
[----:B------:R0:W5:Y:S02]  /*5c40*/  LDG.E.LTC128B.U16 R154, desc[UR36][R10.64+0x12] ;  /* 0x000012240a9a7981 */ /* 0x000164000c1e1520 */
.L_x_172:
[----:B------:R-:W-:Y:S05]  /*5c50*/  BSYNC B1 ;  /* 0x0000000000017941 */ /* 0x000fea0003800000 */
.L_x_171:
[----:B0----5:R-:W-:Y:S01]  /*5c60*/  HADD2.F32 R3, -RZ, R154.H0_H0 ;  /* 0x2000009aff037230 */ /* 0x021fe20000004100 */
[----:B------:R-:W-:Y:S01]  /*5c70*/  ISETP.GT.AND P3, PT, R0, 0x10, P0 ;  /* 0x000000100000780c */ /* 0x000fe20000764270 */
[----:B------:R-:W-:Y:S03]  /*5c80*/  BSSY B1, `(.L_x_173) ;  /* 0x0000009000017945 */ /* 0x000fe60003800000 */
[----:B------:R-:W-:-:S04]  /*5c90*/  FMUL R8, R3, R156 ;  /* 0x0000009c03087220 */ /* 0x000fc80000400000 */
[----:B------:R-:W-:Y:S01]  /*5ca0*/  FFMA R31, R31, R155, R8 ;  /* 0x0000009b1f1f7223 */ /* 0x000fe20000000008 */
[----:B------:R-:W-:-:S04]  /*5cb0*/  IADD3 R8, P4, P5, R167, R160, R93 ;  /* 0x000000a0a7087210 */ /* 0x000fc80007d9e05d */
[----:B------:R-:W-:Y:S02]  /*5cc0*/  F2FP.F16.F32.PACK_AB R31, RZ, R31 ;  /* 0x0000001fff1f723e */ /* 0x000fe400000000ff */
[----:B------:R-:W-:-:S05]  /*5cd0*/  IADD3.X R9, R169, R161, R95, P4, P5 ;  /* 0x000000a1a9097210 */ /* 0x000fca00027ea45f */
[----:B------:R0:W-:Y:S01]  /*5ce0*/  @P2 STG.E.U16 desc[UR36][R8.64+0x12], R31 ;  /* 0x0000121f08002986 */ /* 0x0001e2000c101524 */
[----:B------:R-:W-:Y:S05]  /*5cf0*/  @!P3 BRA `(.L_x_174) ;  /* 0x000000000004b947 */ /* 0x000fea0003800000 */
[----:B------:R0:W5:Y:S02]  /*5d00*/  LDG.E.LTC128B.U16 R154, desc[UR36][R4.64+0x20] ;  /* 0x00002024049a7981 */ /* 0x000164000c1e1520 */
.L_x_174:
[----:B------:R-:W-:Y:S05]  /*5d10*/  BSYNC B1 ;  /* 0x0000000000017941 */ /* 0x000fea0003800000 */
.L_x_173:
[----:B-----5:R-:W-:Y:S01]  /*5d20*/  HADD2.F32 R3, -RZ, R154.H0_H0 ;  /* 0x2000009aff037230 */ /* 0x020fe20000004100 */
        /* <DEDUP_REMOVED lines=8> */
.L_x_176:
[----:B------:R-:W-:Y:S05]  /*5db0*/  BSYNC B1 ;  /* 0x0000000000017941 */ /* 0x000fea0003800000 */
.L_x_175:
[----:B0----5:R-:W-:Y:S01]  /*5dc0*/  HADD2.F32 R3, -RZ, R154.H0_H0 ;  /* 0x2000009aff037230 */ /* 0x021fe20000004100 */
[----:B------:R-:W-:Y:S01]  /*5dd0*/  ISETP.GT.AND P3, PT, R0, 0x10, P1 ;  /* 0x000000100000780c */ /* 0x000fe20000f64270 */
[----:B------:R-:W-:Y:S03]  /*5de0*/  BSSY B1, `(.L_x_177) ;  /* 0x0000007000017945 */ /* 0x000fe60003800000 */
[----:B--2---:R-:W-:-:S04]  /*5df0*/  FMUL R12, R3, R156 ;  /* 0x0000009c030c7220 */ /* 0x004fc80000400000 */
[----:B------:R-:W-:-:S05]  /*5e00*/  FFMA R12, R33, R155, R12 ;  /* 0x0000009b210c7223 */ /* 0x000fca000000000c */
[----:B------:R-:W-:-:S05]  /*5e10*/  F2FP.F16.F32.PACK_AB R12, RZ, R12 ;  /* 0x0000000cff0c723e */ /* 0x000fca00000000ff */
[----:B------:R0:W-:Y:S01]  /*5e20*/  @P2 STG.E.U16 desc[UR36][R6.64+0x22], R12 ;  /* 0x0000220c06002986 */ /* 0x0001e2000c101524 */
[----:B------:R-:W-:Y:S05]  /*5e30*/  @!P3 BRA `(.L_x_178) ;  /* 0x000000000004b947 */ /* 0x000fea0003800000 */
[----:B------:R2:W5:Y:S02]  /*5e40*/  LDG.E.LTC128B.U16 R154, desc[UR36][R10.64+0x20] ;  /* 0x000020240a9a7981 */ /* 0x000564000c1e1520 */
.L_x_178:
[----:B------:R-:W-:Y:S05]  /*5e50*/  BSYNC B1 ;  /* 0x0000000000017941 */ /* 0x000fea0003800000 */
.L_x_177:
        /* <DEDUP_REMOVED lines=9> */
.L_x_180:
[----:B------:R-:W-:Y:S05]  /*5ef0*/  BSYNC B1 ;  /* 0x0000000000017941 */ /* 0x000fea0003800000 */
.L_x_179:
[----:B0----5:R-:W-:Y:S01]  /*5f00*/  HADD2.F32 R3, -RZ, R154.H0_H0 ;  /* 0x2000009aff037230 */ /* 0x021fe20000004100 */
        /* <DEDUP_REMOVED lines=8> */
.L_x_182:
[----:B------:R-:W-:Y:S05]  /*5f90*/  BSYNC B1 ;  /* 0x0000000000017941 */ /* 0x000fea0003800000 */
.L_x_181:
        /* <DEDUP_REMOVED lines=9> */
.L_x_184:
[----:B------:R-:W-:Y:S05]  /*6030*/  BSYNC B1 ;  /* 0x0000000000017941 */ /* 0x000fea0003800000 */
.L_x_183:
        /* <DEDUP_REMOVED lines=9> */
.L_x_186:
[----:B------:R-:W-:Y:S05]  /*60d0*/  BSYNC B1 ;  /* 0x0000000000017941 */ /* 0x000fea0003800000 */
.L_x_185:
        /* <DEDUP_REMOVED lines=9> */
.L_x_188:
[----:B------:R-:W-:Y:S05]  /*6170*/  BSYNC B1 ;  /* 0x0000000000017941 */ /* 0x000fea0003800000 */
.L_x_187:
        /* <DEDUP_REMOVED lines=9> */
.L_x_190:
[----:B------:R-:W-:Y:S05]  /*6210*/  BSYNC B1 ;  /* 0x0000000000017941 */ /* 0x000fea0003800000 */
.L_x_189:
        /* <DEDUP_REMOVED lines=9> */
.L_x_192:
[----:B------:R-:W-:Y:S05]  /*62b0*/  BSYNC B1 ;  /* 0x0000000000017941 */ /* 0x000fea0003800000 */
.L_x_191:
        /* <DEDUP_REMOVED lines=9> */
.L_x_194:
[----:B------:R-:W-:Y:S05]  /*6350*/  BSYNC B1 ;  /* 0x0000000000017941 */ /* 0x000fea0003800000 */
.L_x_193:
        /* <DEDUP_REMOVED lines=9> */
.L_x_196:
[----:B------:R-:W-:Y:S05]  /*63f0*/  BSYNC B1 ;  /* 0x0000000000017941 */ /* 0x000fea0003800000 */
.L_x_195:
        /* <DEDUP_REMOVED lines=9> */
.L_x_198:
[----:B------:R-:W-:Y:S05]  /*6490*/  BSYNC B1 ;  /* 0x0000000000017941 */ /* 0x000fea0003800000 */
.L_x_197:
        /* <DEDUP_REMOVED lines=9> */
.L_x_200:
[----:B------:R-:W-:Y:S05]  /*6530*/  BSYNC B1 ;  /* 0x0000000000017941 */ /* 0x000fea0003800000 */
.L_x_199:
        /* <DEDUP_REMOVED lines=9> */
.L_x_202:
[----:B------:R-:W-:Y:S05]  /*65d0*/  BSYNC B1 ;  /* 0x0000000000017941 */ /* 0x000fea0003800000 */
.L_x_201:
        /* <DEDUP_REMOVED lines=9> */
.L_x_204:
[----:B------:R-:W-:Y:S05]  /*6670*/  BSYNC B1 ;  /* 0x0000000000017941 */ /* 0x000fea0003800000 */
.L_x_203:
        /* <DEDUP_REMOVED lines=9> */
.L_x_206:
[----:B------:R-:W-:Y:S05]  /*6710*/  BSYNC B1 ;  /* 0x0000000000017941 */ /* 0x000fea0003800000 */
.L_x_205:
        /* <DEDUP_REMOVED lines=9> */
.L_x_208:
[----:B------:R-:W-:Y:S05]  /*67b0*/  BSYNC B1 ;  /* 0x0000000000017941 */ /* 0x000fea0003800000 */
.L_x_207:
        /* <DEDUP_REMOVED lines=9> */
.L_x_210:
[----:B------:R-:W-:Y:S05]  /*6850*/  BSYNC B1 ;  /* 0x0000000000017941 */ /* 0x000fea0003800000 */
.L_x_209:
        /* <DEDUP_REMOVED lines=9> */
.L_x_212:
[----:B------:R-:W-:Y:S05]  /*68f0*/  BSYNC B1 ;  /* 0x0000000000017941 */ /* 0x000fea0003800000 */
.L_x_211:
        /* <DEDUP_REMOVED lines=9> */
.L_x_214:
[----:B------:R-:W-:Y:S05]  /*6990*/  BSYNC B1 ;  /* 0x0000000000017941 */ /* 0x000fea0003800000 */
.L_x_213:
        /* <DEDUP_REMOVED lines=9> */
.L_x_216:
[----:B------:R-:W-:Y:S05]  /*6a30*/  BSYNC B1 ;  /* 0x0000000000017941 */ /* 0x000fea0003800000 */
.L_x_215:
        /* <DEDUP_REMOVED lines=9> */
.L_x_218:
[----:B------:R-:W-:Y:S05]  /*6ad0*/  BSYNC B1 ;  /* 0x0000000000017941 */ /* 0x000fea0003800000 */
.L_x_217:
        /* <DEDUP_REMOVED lines=9> */
.L_x_220:
[----:B------:R-:W-:Y:S05]  /*6b70*/  BSYNC B1 ;  /* 0x0000000000017941 */ /* 0x000fea0003800000 */
.L_x_219:
        /* <DEDUP_REMOVED lines=9> */
.L_x_222:
[----:B------:R-:W-:Y:S05]  /*6c10*/  BSYNC B1 ;  /* 0x0000000000017941 */ /* 0x000fea0003800000 */
.L_x_221:
        /* <DEDUP_REMOVED lines=9> */
.L_x_224:
[----:B------:R-:W-:Y:S05]  /*6cb0*/  BSYNC B1 ;  /* 0x0000000000017941 */ /* 0x000fea0003800000 */
.L_x_223:
        /* <DEDUP_REMOVED lines=9> */
.L_x_226:
[----:B------:R-:W-:Y:S05]  /*6d50*/  BSYNC B1 ;  /* 0x0000000000017941 */ /* 0x000fea0003800000 */
.L_x_225:
        /* <DEDUP_REMOVED lines=9> */
.L_x_228:
[----:B------:R-:W-:Y:S05]  /*6df0*/  BSYNC B1 ;  /* 0x0000000000017941 */ /* 0x000fea0003800000 */
.L_x_227:
        /* <DEDUP_REMOVED lines=9> */
.L_x_230:
[----:B------:R-:W-:Y:S05]  /*6e90*/  BSYNC B1 ;  /* 0x0000000000017941 */ /* 0x000fea0003800000 */
.L_x_229:
        /* <DEDUP_REMOVED lines=9> */
.L_x_232:
[----:B------:R-:W-:Y:S05]  /*6f30*/  BSYNC B1 ;  /* 0x0000000000017941 */ /* 0x000fea0003800000 */
.L_x_231:
        /* <DEDUP_REMOVED lines=9> */
.L_x_234:
[----:B------:R-:W-:Y:S05]  /*6fd0*/  BSYNC B1 ;  /* 0x0000000000017941 */ /* 0x000fea0003800000 */
.L_x_233:
        /* <DEDUP_REMOVED lines=9> */
.L_x_236:
[----:B------:R-:W-:Y:S05]  /*7070*/  BSYNC B1 ;  /* 0x0000000000017941 */ /* 0x000fea0003800000 */
.L_x_235:
        /* <DEDUP_REMOVED lines=9> */
.L_x_238:
[----:B------:R-:W-:Y:S05]  /*7110*/  BSYNC B1 ;  /* 0x0000000000017941 */ /* 0x000fea0003800000 */
.L_x_237:
        /* <DEDUP_REMOVED lines=9> */
.L_x_240:
[----:B------:R-:W-:Y:S05]  /*71b0*/  BSYNC B1 ;  /* 0x0000000000017941 */ /* 0x000fea0003800000 */
.L_x_239:
        /* <DEDUP_REMOVED lines=9> */
.L_x_242:
[----:B------:R-:W-:Y:S05]  /*7250*/  BSYNC B1 ;  /* 0x0000000000017941 */ /* 0x000fea0003800000 */
.L_x_241:
        /* <DEDUP_REMOVED lines=9> */
.L_x_244:
[----:B------:R-:W-:Y:S05]  /*72f0*/  BSYNC B1 ;  /* 0x0000000000017941 */ /* 0x000fea0003800000 */
.L_x_243:
        /* <DEDUP_REMOVED lines=9> */
.L_x_246:
[----:B------:R-:W-:Y:S05]  /*7390*/  BSYNC B1 ;  /* 0x0000000000017941 */ /* 0x000fea0003800000 */
.L_x_245:
        /* <DEDUP_REMOVED lines=9> */
.L_x_248:
[----:B------:R-:W-:Y:S05]  /*7430*/  BSYNC B1 ;  /* 0x0000000000017941 */ /* 0x000fea0003800000 */
.L_x_247:
        /* <DEDUP_REMOVED lines=9> */
.L_x_250:
[----:B------:R-:W-:Y:S05]  /*74d0*/  BSYNC B1 ;  /* 0x0000000000017941 */ /* 0x000fea0003800000 */
.L_x_249:
        /* <DEDUP_REMOVED lines=9> */
.L_x_252:
[----:B------:R-:W-:Y:S05]  /*7570*/  BSYNC B1 ;  /* 0x0000000000017941 */ /* 0x000fea0003800000 */
.L_x_251:
        /* <DEDUP_REMOVED lines=9> */
.L_x_254:
[----:B------:R-:W-:Y:S05]  /*7610*/  BSYNC B1 ;  /* 0x0000000000017941 */ /* 0x000fea0003800000 */
.L_x_253:
        /* <DEDUP_REMOVED lines=9> */
.L_x_256:
[----:B------:R-:W-:Y:S05]  /*76b0*/  BSYNC B1 ;  /* 0x0000000000017941 */ /* 0x000fea0003800000 */
.L_x_255:
        /* <DEDUP_REMOVED lines=9> */
.L_x_258:
[----:B------:R-:W-:Y:S05]  /*7750*/  BSYNC B1 ;  /* 0x0000000000017941 */ /* 0x000fea0003800000 */
.L_x_257:
        /* <DEDUP_REMOVED lines=9> */
.L_x_260:
[----:B------:R-:W-:Y:S05]  /*77f0*/  BSYNC B1 ;  /* 0x0000000000017941 */ /* 0x000fea0003800000 */
.L_x_259:
        /* <DEDUP_REMOVED lines=9> */
.L_x_262:
[----:B------:R-:W-:Y:S05]  /*7890*/  BSYNC B1 ;  /* 0x0000000000017941 */ /* 0x000fea0003800000 */
.L_x_261:
        /* <DEDUP_REMOVED lines=9> */
.L_x_264:
[----:B------:R-:W-:Y:S05]  /*7930*/  BSYNC B1 ;  /* 0x0000000000017941 */ /* 0x000fea0003800000 */
.L_x_263:
        /* <DEDUP_REMOVED lines=9> */
.L_x_266:
[----:B------:R-:W-:Y:S05]  /*79d0*/  BSYNC B1 ;  /* 0x0000000000017941 */ /* 0x000fea0003800000 */
.L_x_265:
        /* <DEDUP_REMOVED lines=9> */
.L_x_268:
[----:B------:R-:W-:Y:S05]  /*7a70*/  BSYNC B1 ;  /* 0x0000000000017941 */ /* 0x000fea0003800000 */
.L_x_267:
        /* <DEDUP_REMOVED lines=9> */
.L_x_270:
[----:B------:R-:W-:Y:S05]  /*7b10*/  BSYNC B1 ;  /* 0x0000000000017941 */ /* 0x000fea0003800000 */
.L_x_269:
        /* <DEDUP_REMOVED lines=9> */
.L_x_272:
[----:B------:R-:W-:Y:S05]  /*7bb0*/  BSYNC B1 ;  /* 0x0000000000017941 */ /* 0x000fea0003800000 */
.L_x_271:
        /* <DEDUP_REMOVED lines=9> */
.L_x_274:
[----:B------:R-:W-:Y:S05]  /*7c50*/  BSYNC B1 ;  /* 0x0000000000017941 */ /* 0x000fea0003800000 */
.L_x_273:
        /* <DEDUP_REMOVED lines=9> */
.L_x_276:
[----:B------:R-:W-:Y:S05]  /*7cf0*/  BSYNC B1 ;  /* 0x0000000000017941 */ /* 0x000fea0003800000 */
.L_x_275:
        /* <DEDUP_REMOVED lines=9> */
.L_x_278:
[----:B------:R-:W-:Y:S05]  /*7d90*/  BSYNC B1 ;  /* 0x0000000000017941 */ /* 0x000fea0003800000 */
.L_x_277:
        /* <DEDUP_REMOVED lines=9> */
.L_x_280:
[----:B------:R-:W-:Y:S05]  /*7e30*/  BSYNC B1 ;  /* 0x0000000000017941 */ /* 0x000fea0003800000 */
.L_x_279:
[----:B0----5:R-:W-:Y:S01]  /*7e40*/  HADD2.F32 R3, -RZ, R154.H0_H0 ;  /* 0x2000009aff037230 */ /* 0x021fe20000004100 */
[----:B------:R-:W-:Y:S01]  /*7e50*/  ISETP.GT.AND P2, PT, R0, 0x78, P1 ;  /* 0x000000780000780c */ /* 0x000fe20000f44270 */
[----:B------:R-:W-:Y:S03]  /*7e60*/  BSSY B1, `(.L_x_281) ;  /* 0x0000007000017945 */ /* 0x000fe60003800000 */
[----:B-1----:R-:W-:-:S04]  /*7e70*/  FMUL R4, R3, R156 ;  /* 0x0000009c03047220 */ /* 0x002fc80000400000 */
[----:B------:R-:W-:-:S05]  /*7e80*/  FFMA R4, R85, R155, R4 ;  /* 0x0000009b55047223 */ /* 0x000fca0000000004 */
[----:B------:R-:W-:-:S05]  /*7e90*/  F2FP.F16.F32.PACK_AB R4, RZ, R4 ;  /* 0x00000004ff04723e */ /* 0x000fca00000000ff */
[----:B------:R0:W-:Y:S01]  /*7ea0*/  @P0 STG.E.U16 desc[UR36][R6.64+0xf2], R4 ;  /* 0x0000f20406000986 */ /* 0x0001e2000c101524 */
[----:B------:R-:W-:Y:S05]  /*7eb0*/  @!P2 BRA `(.L_x_282) ;  /* 0x000000000004a947 */ /* 0x000fea0003800000 */
[----:B------:R1:W5:Y:S02]  /*7ec0*/  LDG.E.LTC128B.U16 R154, desc[UR36][R10.64+0xf0] ;  /* 0x0000f0240a9a7981 */ /* 0x000364000c1e1520 */
.L_x_282:
[----:B------:R-:W-:Y:S05]  /*7ed0*/  BSYNC B1 ;  /* 0x0000000000017941 */ /* 0x000fea0003800000 */
.L_x_281:
[----:B-----5:R-:W-:Y:S01]  /*7ee0*/  HADD2.F32 R3, -RZ, R154.H0_H0 ;  /* 0x2000009aff037230 */ /* 0x020fe20000004100 */
[----:B------:R-:W-:Y:S01]  /*7ef0*/  @P2 MOV R5, R9 ;  /* 0x0000000900052202 */ /* 0x000fe20000000f00 */
[----:B0-----:R-:W-:Y:S01]  /*7f00*/  @P2 IMAD.MOV.U32 R4, RZ, RZ, R8 ;  /* 0x000000ffff042224 */ /* 0x001fe200078e0008 */
[----:B------:R-:W-:Y:S01]  /*7f10*/  ISETP.GT.AND P1, PT, R0, 0x79, P1 ;  /* 0x000000790000780c */ /* 0x000fe20000f24270 */
[----:B------:R-:W-:Y:S01]  /*7f20*/  BSSY B1, `(.L_x_283) ;  /* 0x0000007000017945 */ /* 0x000fe20003800000 */
[----:B------:R-:W-:-:S04]  /*7f30*/  FMUL R3, R3, R156 ;  /* 0x0000009c03037220 */ /* 0x000fc80000400000 */
[----:B------:R-:W-:-:S05]  /*7f40*/  FFMA R3, R86, R155, R3 ;  /* 0x0000009b56037223 */ /* 0x000fca0000000003 */
[----:B------:R-:W-:-:S05]  /*7f50*/  F2FP.F16.F32.PACK_AB R3, RZ, R3 ;  /* 0x00000003ff03723e */ /* 0x000fca00000000ff */
[----:B------:R0:W-:Y:S01]  /*7f60*/  @P2 STG.E.U16 desc[UR36][R4.64+0xf0], R3 ;  /* 0x0000f00304002986 */ /* 0x0001e2000c101524 */
[----:B------:R-:W-:Y:S05]  /*7f70*/  @!P1 BRA `(.L_x_284) ;  /* 0x0000000000049947 */ /* 0x000fea0003800000 */
[----:B------:R0:W5:Y:S02]  /*7f80*/  LDG.E.LTC128B.U16 R154, desc[UR36][R10.64+0xf2] ;  /* 0x0000f2240a9a7981 */ /* 0x000164000c1e1520 */
.L_x_284:
[----:B------:R-:W-:Y:S05]  /*7f90*/  BSYNC B1 ;  /* 0x0000000000017941 */ /* 0x000fea0003800000 */
.L_x_283:
[----:B------:R-:W-:Y:S05]  /*7fa0*/  @!P1 BRA `(.L_x_285) ;  /* 0x00000024004c9947 */ /* 0x000fea0003800000 */
[----:B0----5:R-:W-:-:S05]  /*7fb0*/  HADD2.F32 R3, -RZ, R154.H0_H0 ;  /* 0x2000009aff037230 */ /* 0x021fca0000004100 */
[----:B------:R-:W-:-:S04]  /*7fc0*/  FMUL R0, R3, R156 ;  /* 0x0000009c03007220 */ /* 0x000fc80000400000 */
[----:B------:R-:W-:-:S05]  /*7fd0*/  FFMA R0, R87, R155, R0 ;  /* 0x0000009b57007223 */ /* 0x000fca0000000000 */
[----:B------:R-:W-:-:S05]  /*7fe0*/  F2FP.F16.F32.PACK_AB R0, RZ, R0 ;  /* 0x00000000ff00723e */ /* 0x000fca00000000ff */
[----:B------:R0:W-:Y:S01]  /*7ff0*/  STG.E.U16 desc[UR36][R8.64+0xf2], R0 ;  /* 0x0000f20008007986 */ /* 0x0001e2000c101524 */
[----:B------:R-:W-:Y:S05]  /*8000*/  BRA `(.L_x_285) ;  /* 0x0000002400347947 */ /* 0x000fea0003800000 */
.L_x_34:
[----:B------:R-:W-:Y:S01]  /*8010*/  ULDC.64 UR4, c[0x0][0x5c0] ;  /* 0x0001700000047ab9 */ /* 0x000fe20000000a00 */
[-C--:B------:R-:W-:Y:S01]  /*8020*/  FMUL R88, R88, R155.reuse ;  /* 0x0000009b58587220 */ /* 0x080fe20000400000 */
[----:B------:R-:W-:Y:S01]  /*8030*/  LEA R6, P0, R168, UR4, 0x1 ;  /* 0x00000004a8067c11 */ /* 0x000fe2000f8008ff */
[----:B------:R-:W-:Y:S01]  /*8040*/  IMAD.SHL.U32 R11, R4, 0x10, RZ ;  /* 0x00000010040b7824 */ /* 0x000fe200078e00ff */
[----:B------:R-:W-:Y:S01]  /*8050*/  ISETP.GT.AND P2, PT, R0, 0x1, P3 ;  /* 0x000000010000780c */ /* 0x000fe20001f44270 */
[-C--:B------:R-:W-:Y:S01]  /*8060*/  FMUL R89, R89, R155.reuse ;  /* 0x0000009b59597220 */ /* 0x080fe20000400000 */
[----:B------:R-:W-:Y:S01]  /*8070*/  LEA.HI.X R7, R168, UR5, R167, 0x1, P0 ;  /* 0x00000005a8077c11 */ /* 0x000fe200080f0ca7 */
[-C--:B------:R-:W-:Y:S01]  /*8080*/  FMUL R90, R90, R155.reuse ;  /* 0x0000009b5a5a7220 */ /* 0x080fe20000400000 */
[----:B------:R-:W-:Y:S01]  /*8090*/  ISETP.GT.AND P0, PT, R3, 0x8, PT ;  /* 0x000000080300780c */ /* 0x000fe20003f04270 */
[-C--:B------:R-:W-:Y:S01]  /*80a0*/  FMUL R91, R91, R155.reuse ;  /* 0x0000009b5b5b7220 */ /* 0x080fe20000400000 */
[----:B------:R-:W-:Y:S01]  /*80b0*/  F2FP.F16.F32.PACK_AB R88, RZ, R88 ;  /* 0x00000058ff58723e */ /* 0x000fe200000000ff */
[-C--:B------:R-:W-:Y:S01]  /*80c0*/  FMUL R92, R92, R155.reuse ;  /* 0x0000009b5c5c7220 */ /* 0x080fe20000400000 */
[----:B------:R-:W-:Y:S01]  /*80d0*/  ISETP.GT.AND P4, PT, R0, RZ, P0 ;  /* 0x000000ff0000720c */ /* 0x000fe20000784270 */
[-C--:B------:R-:W-:Y:S01]  /*80e0*/  FMUL R93, R93, R155.reuse ;  /* 0x0000009b5d5d7220 */ /* 0x080fe20000400000 */
[----:B------:R-:W-:Y:S01]  /*80f0*/  SHF.L.U64.HI R9, R4, 0x4, R5 ;  /* 0x0000000404097819 */ /* 0x000fe20000010205 */
[----:B------:R-:W-:Y:S01]  /*8100*/  @P1 STG.E.U16 desc[UR36][R6.64], R88 ;  /* 0x0000005806001986 */ /* 0x000fe2000c101524 */
[----:B------:R-:W-:Y:S01]  /*8110*/  IADD3 R12, P5, R11, R6, RZ ;  /* 0x000000060b0c7210 */ /* 0x000fe20007fbe0ff */
[-C--:B------:R-:W-:Y:S01]  /*8120*/  FMUL R94, R94, R155.reuse ;  /* 0x0000009b5e5e7220 */ /* 0x080fe20000400000 */
[----:B------:R-:W-:Y:S01]  /*8130*/  ISETP.GT.AND P1, PT, R0, 0x1, P0 ;  /* 0x000000010000780c */ /* 0x000fe20000724270 */
[----:B------:R-:W-:Y:S01]  /*8140*/  FMUL R95, R95, R155 ;  /* 0x0000009b5f5f7220 */ /* 0x000fe20000400000 */
[----:B------:R-:W-:Y:S01]  /*8150*/  F2FP.F16.F32.PACK_AB R89, RZ, R89 ;  /* 0x00000059ff59723e */ /* 0x000fe200000000ff */
[----:B------:R-:W-:Y:S01]  /*8160*/  IMAD.X R13, R9, 0x1, R7, P5 ;  /* 0x00000001090d7824 */ /* 0x000fe200028e0607 */
[----:B------:R-:W-:Y:S01]  /*8170*/  F2FP.F16.F32.PACK_AB R90, RZ, R90 ;  /* 0x0000005aff5a723e */ /* 0x000fe200000000ff */
[----:B------:R-:W-:Y:S01]  /*8180*/  FMUL R96, R96, R155 ;  /* 0x0000009b60607220 */ /* 0x000fe20000400000 */
[----:B------:R-:W-:Y:S01]  /*8190*/  F2FP.F16.F32.PACK_AB R91, RZ, R91 ;  /* 0x0000005bff5b723e */ /* 0x000fe200000000ff */
[----:B------:R-:W-:Y:S01]  /*81a0*/  @P2 STG.E.U16 desc[UR36][R6.64+0x2], R89 ;  /* 0x0000025906002986 */ /* 0x000fe2000c101524 */
[C---:B------:R-:W-:Y:S01]  /*81b0*/  ISETP.GT.AND P5, PT, R0.reuse, 0x9, P3 ;  /* 0x000000090000780c */ /* 0x040fe20001fa4270 */
[-C--:B------:R-:W-:Y:S01]  /*81c0*/  FMUL R97, R97, R155.reuse ;  /* 0x0000009b61617220 */ /* 0x080fe20000400000 */
[C---:B------:R-:W-:Y:S01]  /*81d0*/  ISETP.GT.AND P2, PT, R0.reuse, 0x8, P0 ;  /* 0x000000080000780c */ /* 0x040fe20000744270 */
[----:B------:R-:W-:Y:S01]  /*81e0*/  @P4 STG.E.U16 desc[UR36][R12.64], R90 ;  /* 0x0000005a0c004986 */ /* 0x000fe2000c101524 */
[----:B------:R-:W-:Y:S01]  /*81f0*/  ISETP.GT.AND P4, PT, R0, 0x8, P3 ;  /* 0x000000080000780c */ /* 0x000fe20001f84270 */
[-C--:B------:R-:W-:Y:S01]  /*8200*/  FMUL R98, R98, R155.reuse ;  /* 0x0000009b62627220 */ /* 0x080fe20000400000 */
[----:B------:R-:W-:Y:S01]  /*8210*/  F2FP.F16.F32.PACK_AB R92, RZ, R92 ;  /* 0x0000005cff5c723e */ /* 0x000fe200000000ff */
[----:B------:R-:W-:Y:S01]  /*8220*/  @P1 STG.E.U16 desc[UR36][R12.64+0x2], R91 ;  /* 0x0000025b0c001986 */ /* 0x000fe2000c101524 */
[----:B------:R-:W-:Y:S01]  /*8230*/  ISETP.GT.AND P1, PT, R0, 0x9, P0 ;  /* 0x000000090000780c */ /* 0x000fe20000724270 */
[----:B------:R-:W-:Y:S01]  /*8240*/  FMUL R99, R99, R155 ;  /* 0x0000009b63637220 */ /* 0x000fe20000400000 */
[----:B------:R-:W-:Y:S01]  /*8250*/  F2FP.F16.F32.PACK_AB R93, RZ, R93 ;  /* 0x0000005dff5d723e */ /* 0x000fe200000000ff */
[-C--:B------:R-:W-:Y:S01]  /*8260*/  FMUL R100, R100, R155.reuse ;  /* 0x0000009b64647220 */ /* 0x080fe20000400000 */
[----:B------:R-:W-:Y:S01]  /*8270*/  F2FP.F16.F32.PACK_AB R94, RZ, R94 ;  /* 0x0000005eff5e723e */ /* 0x000fe200000000ff */
[----:B------:R-:W-:Y:S01]  /*8280*/  FMUL R101, R101, R155 ;  /* 0x0000009b65657220 */ /* 0x000fe20000400000 */
[----:B------:R-:W-:Y:S01]  /*8290*/  F2FP.F16.F32.PACK_AB R95, RZ, R95 ;  /* 0x0000005fff5f723e */ /* 0x000fe200000000ff */
[-C--:B------:R-:W-:Y:S01]  /*82a0*/  FMUL R102, R102, R155.reuse ;  /* 0x0000009b66667220 */ /* 0x080fe20000400000 */
[----:B------:R-:W-:Y:S01]  /*82b0*/  F2FP.F16.F32.PACK_AB R96, RZ, R96 ;  /* 0x00000060ff60723e */ /* 0x000fe200000000ff */
[----:B------:R-:W-:Y:S01]  /*82c0*/  @P4 STG.E.U16 desc[UR36][R6.64+0x10], R92 ;  /* 0x0000105c06004986 */ /* 0x000fe2000c101524 */
[C---:B------:R-:W-:Y:S01]  /*82d0*/  ISETP.GT.AND P4, PT, R0.reuse, 0x10, P3 ;  /* 0x000000100000780c */ /* 0x040fe20001f84270 */
[----:B------:R-:W-:Y:S01]  /*82e0*/  FMUL R103, R103, R155 ;  /* 0x0000009b67677220 */ /* 0x000fe20000400000 */
[----:B------:R-:W-:Y:S01]  /*82f0*/  F2FP.F16.F32.PACK_AB R97, RZ, R97 ;  /* 0x00000061ff61723e */ /* 0x000fe200000000ff */
[----:B------:R-:W-:Y:S01]  /*8300*/  @P5 STG.E.U16 desc[UR36][R6.64+0x12], R93 ;  /* 0x0000125d06005986 */ /* 0x000fe2000c101524 */
[----:B------:R-:W-:Y:S01]  /*8310*/  ISETP.GT.AND P5, PT, R0, 0x11, P0 ;  /* 0x000000110000780c */ /* 0x000fe200007a4270 */
        /* <DEDUP_REMOVED lines=74> */
[----:B------:R-:W-:Y:S01]  /*87c0*/  FMUL R125, R125, R155 ;  /* 0x0000009b7d7d7220 */ /* 0x000fe20000400000 */
[----:B------:R-:W-:Y:S01]  /*87d0*/  F2FP.F16.F32.PACK_AB R119, RZ, R119 ;  /* 0x00000077ff77723e */ /* 0x000fe200000000ff */
[-C--:B------:R-:W-:Y:S01]  /*87e0*/  FMUL R126, R126, R155.reuse ;  /* 0x0000009b7e7e7220 */ /* 0x080fe20000400000 */
[----:B------:R-:W-:Y:S01]  /*87f0*/  F2FP.F16.F32.PACK_AB R120, RZ, R120 ;  /* 0x00000078ff78723e */ /* 0x000fe200000000ff */
        /* <DEDUP_REMOVED lines=66> */
[----:B------:R-:W-:Y:S01]  /*8c20*/  IMAD.SHL.U32 R23, R4, 0x100, RZ ;  /* 0x0000010004177824 */ /* 0x000fe200078e00ff */
[----:B------:R-:W-:Y:S01]  /*8c30*/  F2FP.F16.F32.PACK_AB R140, RZ, R140 ;  /* 0x0000008cff8c723e */ /* 0x000fe200000000ff */
[----:B------:R-:W-:Y:S01]  /*8c40*/  @P1 STG.E.U16 desc[UR36][R6.64+0x90], R124 ;  /* 0x0000907c06001986 */ /* 0x000fe2000c101524 */
[----:B------:R-:W-:Y:S01]  /*8c50*/  ISETP.GT.AND P1, PT, R0, 0x50, P3 ;  /* 0x000000500000780c */ /* 0x000fe20001f24270 */
[----:B------:R-:W-:Y:S01]  /*8c60*/  FMUL R146, R146, R155 ;  /* 0x0000009b92927220 */ /* 0x000fe20000400000 */
[----:B------:R-:W-:Y:S01]  /*8c70*/  F2FP.F16.F32.PACK_AB R141, RZ, R141 ;  /* 0x0000008dff8d723e */ /* 0x000fe200000000ff */
[----:B------:R-:W-:Y:S01]  /*8c80*/  @P2 STG.E.U16 desc[UR36][R6.64+0x92], R125 ;  /* 0x0000927d06002986 */ /* 0x000fe2000c101524 */
[C---:B------:R-:W-:Y:S01]  /*8c90*/  ISETP.GT.AND P2, PT, R0.reuse, 0x51, P3 ;  /* 0x000000510000780c */ /* 0x040fe20001f44270 */
[-C--:B------:R-:W-:Y:S01]  /*8ca0*/  FMUL R147, R147, R155.reuse ;  /* 0x0000009b93937220 */ /* 0x080fe20000400000 */
        /* <DEDUP_REMOVED lines=11> */
[-C--:B------:R-:W-:Y:S01]  /*8d60*/  FMUL R150, R150, R155.reuse ;  /* 0x0000009b96967220 */ /* 0x080fe20000400000 */
[----:B------:R-:W-:Y:S01]  /*8d70*/  SHF.L.U64.HI R21, R4, 0x8, R5 ;  /* 0x0000000804157819 */ /* 0x000fe20000010205 */
[----:B------:R-:W-:Y:S01]  /*8d80*/  @P2 STG.E.U16 desc[UR36][R6.64+0xa2], R129 ;  /* 0x0000a28106002986 */ /* 0x000fe2000c101524 */
[C---:B------:R-:W-:Y:S01]  /*8d90*/  ISETP.GT.AND P2, PT, R0.reuse, 0x59, P3 ;  /* 0x000000590000780c */ /* 0x040fe20001f44270 */
        /* <DEDUP_REMOVED lines=58> */
[----:B------:R-:W-:Y:S01]  /*9140*/  @P2 STG.E.U16 desc[UR36][R12.64+0xd0], R142 ;  /* 0x0000d08e0c002986 */ /* 0x000fe2000c101524 */
[----:B------:R-:W-:Y:S01]  /*9150*/  F2FP.F16.F32.PACK_AB R34, RZ, R34 ;  /* 0x00000022ff22723e */ /* 0x000fe200000000ff */
[----:B------:R-:W-:Y:S01]  /*9160*/  FMUL R40, R40, R155 ;  /* 0x0000009b28287220 */ /* 0x000fe20000400000 */
[----:B------:R-:W-:Y:S01]  /*9170*/  F2FP.F16.F32.PACK_AB R35, RZ, R35 ;  /* 0x00000023ff23723e */ /* 0x000fe200000000ff */
        /* <DEDUP_REMOVED lines=8> */
[----:B------:R-:W-:Y:S01]  /*9200*/  @P1 IMAD.MOV.U32 R4, RZ, RZ, R6 ;  /* 0x000000ffff041224 */ /* 0x000fe200078e0006 */
[----:B------:R-:W-:Y:S01]  /*9210*/  F2FP.F16.F32.PACK_AB R38, RZ, R38 ;  /* 0x00000026ff26723e */ /* 0x000fe200000000ff */
[----:B------:R-:W-:Y:S01]  /*9220*/  @P1 IMAD.MOV.U32 R5, RZ, RZ, R7 ;  /* 0x000000ffff051224 */ /* 0x000fe200078e0007 */
[----:B------:R-:W-:Y:S01]  /*9230*/  F2FP.F16.F32.PACK_AB R39, RZ, R39 ;  /* 0x00000027ff27723e */ /* 0x000fe200000000ff */
[-C--:B------:R-:W-:Y:S01]  /*9240*/  FMUL R43, R43, R155.reuse ;  /* 0x0000009b2b2b7220 */ /* 0x080fe20000400000 */
[----:B------:R-:W-:Y:S01]  /*9250*/  F2FP.F16.F32.PACK_AB R40, RZ, R40 ;  /* 0x00000028ff28723e */ /* 0x000fe200000000ff */
[-C--:B------:R-:W-:Y:S01]  /*9260*/  FMUL R44, R44, R155.reuse ;  /* 0x0000009b2c2c7220 */ /* 0x080fe20000400000 */
[----:B------:R0:W-:Y:S01]  /*9270*/  @P1 STG.E.U16 desc[UR36][R4.64+0xe2], R145 ;  /* 0x0000e29104001986 */ /* 0x0001e2000c101524 */
[----:B------:R-:W-:Y:S01]  /*9280*/  IADD3 R14, P1, P2, R11, R6, R23 ;  /* 0x000000060b0e7210 */ /* 0x000fe20007a3e017 */
[----:B------:R-:W-:Y:S01]  /*9290*/  FMUL R45, R45, R155 ;  /* 0x0000009b2d2d7220 */ /* 0x000fe20000400000 */
[----:B------:R-:W-:Y:S01]  /*92a0*/  F2FP.F16.F32.PACK_AB R41, RZ, R41 ;  /* 0x00000029ff29723e */ /* 0x000fe200000000ff */
[----:B------:R-:W-:Y:S01]  /*92b0*/  FMUL R46, R46, R155 ;  /* 0x0000009b2e2e7220 */ /* 0x000fe20000400000 */
[----:B------:R-:W-:Y:S01]  /*92c0*/  IADD3.X R15, R9, R7, R21, P1, P2 ;  /* 0x00000007090f7210 */ /* 0x000fe20000fe4415 */
[-C--:B------:R-:W-:Y:S01]  /*92d0*/  FMUL R47, R47, R155.reuse ;  /* 0x0000009b2f2f7220 */ /* 0x080fe20000400000 */
[C---:B------:R-:W-:Y:S01]  /*92e0*/  ISETP.GT.AND P1, PT, R3.reuse, 0x80, PT ;  /* 0x000000800300780c */ /* 0x040fe20003f24270 */
[-C--:B------:R-:W-:Y:S01]  /*92f0*/  FMUL R48, R48, R155.reuse ;  /* 0x0000009b30307220 */ /* 0x080fe20000400000 */
[----:B------:R-:W-:Y:S01]  /*9300*/  ISETP.GT.AND P2, PT, R3, 0x88, PT ;  /* 0x000000880300780c */ /* 0x000fe20003f44270 */
[----:B------:R-:W-:Y:S01]  /*9310*/  FMUL R49, R49, R155 ;  /* 0x0000009b31317220 */ /* 0x000fe20000400000 */
[----:B------:R-:W-:Y:S01]  /*9320*/  F2FP.F16.F32.PACK_AB R42, RZ, R42 ;  /* 0x0000002aff2a723e */ /* 0x000fe200000000ff */
[----:B0-----:R-:W-:Y:S01]  /*9330*/  @P5 IMAD.MOV.U32 R4, RZ, RZ, R12 ;  /* 0x000000ffff045224 */ /* 0x001fe200078e000c */
[----:B------:R-:W-:Y:S01]  /*9340*/  F2FP.F16.F32.PACK_AB R43, RZ, R43 ;  /* 0x0000002bff2b723e */ /* 0x000fe200000000ff */
[----:B------:R-:W-:Y:S01]  /*9350*/  @P5 IMAD.MOV.U32 R5, RZ, RZ, R13 ;  /* 0x000000ffff055224 */ /* 0x000fe200078e000d */
[----:B------:R-:W-:Y:S01]  /*9360*/  F2FP.F16.F32.PACK_AB R44, RZ, R44 ;  /* 0x0000002cff2c723e */ /* 0x000fe200000000ff */
[----:B------:R-:W-:Y:S01]  /*9370*/  FMUL R50, R50, R155 ;  /* 0x0000009b32327220 */ /* 0x000fe20000400000 */
[----:B------:R-:W-:Y:S01]  /*9380*/  F2FP.F16.F32.PACK_AB R45, RZ, R45 ;  /* 0x0000002dff2d723e */ /* 0x000fe200000000ff */
[-C--:B------:R-:W-:Y:S01]  /*9390*/  FMUL R51, R51, R155.reuse ;  /* 0x0000009b33337220 */ /* 0x080fe20000400000 */
[----:B------:R0:W-:Y:S01]  /*93a0*/  @P5 STG.E.U16 desc[UR36][R4.64+0xe0], R146 ;  /* 0x0000e09204005986 */ /* 0x0001e2000c101524 */
[----:B------:R-:W-:Y:S01]  /*93b0*/  ISETP.GT.AND P5, PT, R0, 0x78, P3 ;  /* 0x000000780000780c */ /* 0x000fe20001fa4270 */
[-C--:B------:R-:W-:Y:S01]  /*93c0*/  FMUL R52, R52, R155.reuse ;  /* 0x0000009b34347220 */ /* 0x080fe20000400000 */
[C---:B------:R-:W-:Y:S01]  /*93d0*/  ISETP.GT.AND P3, PT, R0.reuse, 0x79, P3 ;  /* 0x000000790000780c */ /* 0x040fe20001f64270 */
[----:B------:R-:W-:Y:S01]  /*93e0*/  @P4 STG.E.U16 desc[UR36][R12.64+0xe2], R147 ;  /* 0x0000e2930c004986 */ /* 0x000fe2000c101524 */
[C---:B------:R-:W-:Y:S01]  /*93f0*/  ISETP.GT.AND P4, PT, R0.reuse, 0x78, P0 ;  /* 0x000000780000780c */ /* 0x040fe20000784270 */
[-C--:B------:R-:W-:Y:S01]  /*9400*/  FMUL R53, R53, R155.reuse ;  /* 0x0000009b35357220 */ /* 0x080fe20000400000 */
[----:B------:R-:W-:Y:S01]  /*9410*/  ISETP.GT.AND P0, PT, R0, 0x79, P0 ;  /* 0x000000790000780c */ /* 0x000fe20000704270 */
[-C--:B------:R-:W-:Y:S01]  /*9420*/  FMUL R54, R54, R155.reuse ;  /* 0x0000009b36367220 */ /* 0x080fe20000400000 */
[----:B------:R-:W-:Y:S01]  /*9430*/  F2FP.F16.F32.PACK_AB R46, RZ, R46 ;  /* 0x0000002eff2e723e */ /* 0x000fe200000000ff */
[----:B------:R-:W-:Y:S01]  /*9440*/  FMUL R55, R55, R155 ;  /* 0x0000009b37377220 */ /* 0x000fe20000400000 */
[----:B------:R-:W-:Y:S01]  /*9450*/  F2FP.F16.F32.PACK_AB R47, RZ, R47 ;  /* 0x0000002fff2f723e */ /* 0x000fe200000000ff */
[-C--:B------:R-:W-:Y:S01]  /*9460*/  FMUL R56, R56, R155.reuse ;  /* 0x0000009b38387220 */ /* 0x080fe20000400000 */
[----:B------:R-:W-:Y:S01]  /*9470*/  F2FP.F16.F32.PACK_AB R48, RZ, R48 ;  /* 0x00000030ff30723e */ /* 0x000fe200000000ff */
[----:B------:R-:W-:Y:S01]  /*9480*/  @P5 STG.E.U16 desc[UR36][R6.64+0xf0], R148 ;  /* 0x0000f09406005986 */ /* 0x000fe2000c101524 */
[----:B0-----:R-:W-:Y:S01]  /*9490*/  IADD3 R4, P5, R23, R6, RZ ;  /* 0x0000000617047210 */ /* 0x001fe20007fbe0ff */
[----:B------:R-:W-:Y:S01]  /*94a0*/  FMUL R57, R57, R155 ;  /* 0x0000009b39397220 */ /* 0x000fe20000400000 */
[----:B------:R-:W-:Y:S01]  /*94b0*/  F2FP.F16.F32.PACK_AB R49, RZ, R49 ;  /* 0x00000031ff31723e */ /* 0x000fe200000000ff */
[----:B------:R0:W-:Y:S01]  /*94c0*/  @P3 STG.E.U16 desc[UR36][R6.64+0xf2], R149 ;  /* 0x0000f29506003986 */ /* 0x0001e2000c101524 */
[C---:B------:R-:W-:Y:S01]  /*94d0*/  ISETP.GT.AND P3, PT, R0.reuse, RZ, P1 ;  /* 0x000000ff0000720c */ /* 0x040fe20000f64270 */
[----:B------:R-:W-:Y:S01]  /*94e0*/  IMAD.X R5, R21, 0x1, R7, P5 ;  /* 0x0000000115057824 */ /* 0x000fe200028e0607 */
[C---:B------:R-:W-:Y:S01]  /*94f0*/  ISETP.GT.AND P5, PT, R0.reuse, RZ, P2 ;  /* 0x000000ff0000720c */ /* 0x040fe200017a4270 */
        /* <DEDUP_REMOVED lines=11> */
[-C--:B0-----:R-:W-:Y:S01]  /*95b0*/  IADD3 R6, P3, R11, R4.reuse, RZ ;  /* 0x000000040b067210 */ /* 0x081fe20007f7e0ff */
[----:B------:R-:W-:Y:S01]  /*95c0*/  FMUL R61, R61, R155 ;  /* 0x0000009b3d3d7220 */ /* 0x000fe20000400000 */
[----:B------:R-:W-:Y:S01]  /*95d0*/  F2FP.F16.F32.PACK_AB R53, RZ, R53 ;  /* 0x00000035ff35723e */ /* 0x000fe200000000ff */
[----:B------:R-:W-:Y:S01]  /*95e0*/  @P4 STG.E.U16 desc[UR36][R4.64+0x2], R25 ;  /* 0x0000021904004986 */ /* 0x000fe2000c101524 */
[----:B------:R-:W-:Y:S01]  /*95f0*/  IADD3 R10, P4, R11, R4, RZ ;  /* 0x000000040b0a7210 */ /* 0x000fe20007f9e0ff */
[C-C-:B------:R-:W-:Y:S01]  /*9600*/  IMAD.X R7, R9.reuse, 0x1, R5.reuse, P3 ;  /* 0x0000000109077824 */ /* 0x140fe200018e0605 */
[----:B------:R-:W-:Y:S01]  /*9610*/  ISETP.GT.AND P3, PT, R0, 0x9, P2 ;  /* 0x000000090000780c */ /* 0x000fe20001764270 */
[-C--:B------:R-:W-:Y:S01]  /*9620*/  FMUL R62, R62, R155.reuse ;  /* 0x0000009b3e3e7220 */ /* 0x080fe20000400000 */
[----:B------:R-:W-:Y:S01]  /*9630*/  F2FP.F16.F32.PACK_AB R54, RZ, R54 ;  /* 0x00000036ff36723e */ /* 0x000fe200000000ff */
[----:B------:R-:W-:Y:S01]  /*9640*/  IMAD.X R11, R9, 0x1, R5, P4 ;  /* 0x00000001090b7824 */ /* 0x000fe200020e0605 */
[----:B------:R-:W-:Y:S01]  /*9650*/  ISETP.GT.AND P4, PT, R0, 0x8, P1 ;  /* 0x000000080000780c */ /* 0x000fe20000f84270 */
[----:B------:R-:W-:Y:S01]  /*9660*/  FMUL R63, R63, R155 ;  /* 0x0000009b3f3f7220 */ /* 0x000fe20000400000 */
[----:B------:R-:W-:Y:S01]  /*9670*/  F2FP.F16.F32.PACK_AB R55, RZ, R55 ;  /* 0x00000037ff37723e */ /* 0x000fe200000000ff */
[-C--:B------:R-:W-:Y:S01]  /*9680*/  FMUL R64, R64, R155.reuse ;  /* 0x0000009b40407220 */ /* 0x080fe20000400000 */
        /* <DEDUP_REMOVED lines=8> */
[-C--:B------:R-:W-:Y:S01]  /*9710*/  FMUL R67, R67, R155.reuse ;  /* 0x0000009b43437220 */ /* 0x080fe20000400000 */
[----:B------:R-:W-:Y:S01]  /*9720*/  @P4 STG.E.U16 desc[UR36][R4.64+0x10], R28 ;  /* 0x0000101c04004986 */ /* 0x000fe2000c101524 */
[----:B------:R-:W-:Y:S01]  /*9730*/  ISETP.GT.AND P4, PT, R0, 0x10, P1 ;  /* 0x000000100000780c */ /* 0x000fe20000f84270 */
[-C--:B------:R-:W-:Y:S01]  /*9740*/  FMUL R68, R68, R155.reuse ;  /* 0x0000009b44447220 */ /* 0x080fe20000400000 */
[----:B------:R-:W-:Y:S01]  /*9750*/  F2FP.F16.F32.PACK_AB R58, RZ, R58 ;  /* 0x0000003aff3a723e */ /* 0x000fe200000000ff */
[-C--:B------:R-:W-:Y:S01]  /*9760*/  FMUL R69, R69, R155.reuse ;  /* 0x0000009b45457220 */ /* 0x080fe20000400000 */
[----:B------:R-:W-:Y:S01]  /*9770*/  @P5 STG.E.U16 desc[UR36][R4.64+0x12], R29 ;  /* 0x0000121d04005986 */ /* 0x000fe2000c101524 */
[----:B------:R-:W-:Y:S01]  /*9780*/  ISETP.GT.AND P5, PT, R0, 0x11, P1 ;  /* 0x000000110000780c */ /* 0x000fe20000fa4270 */
[----:B------:R-:W-:Y:S01]  /*9790*/  FMUL R70, R70, R155 ;  /* 0x0000009b46467220 */ /* 0x000fe20000400000 */
[----:B------:R-:W-:Y:S01]  /*97a0*/  F2FP.F16.F32.PACK_AB R59, RZ, R59 ;  /* 0x0000003bff3b723e */ /* 0x000fe200000000ff */
[----:B------:R0:W-:Y:S01]  /*97b0*/  @P0 STG.E.U16 desc[UR36][R6.64+0x10], R30 ;  /* 0x0000101e06000986 */ /* 0x0001e2000c101524 */
        /* <DEDUP_REMOVED lines=9> */
[----:B------:R-:W-:Y:S01]  /*9850*/  FMUL R73, R73, R155 ;  /* 0x0000009b49497220 */ /* 0x000fe20000400000 */
[----:B------:R-:W-:Y:S01]  /*9860*/  F2FP.F16.F32.PACK_AB R62, RZ, R62 ;  /* 0x0000003eff3e723e */ /* 0x000fe200000000ff */
[----:B------:R-:W-:Y:S01]  /*9870*/  @P5 STG.E.U16 desc[UR36][R4.64+0x22], R33 ;  /* 0x0000222104005986 */ /* 0x000fe2000c101524 */
[----:B------:R-:W-:Y:S01]  /*9880*/  ISETP.GT.AND P5, PT, R0, 0x19, P1 ;  /* 0x000000190000780c */ /* 0x000fe20000fa4270 */
[--C-:B0-----:R-:W-:Y:S01]  /*9890*/  @P0 IMAD.MOV.U32 R6, RZ, RZ, R14.reuse ;  /* 0x000000ffff060224 */ /* 0x101fe200078e000e */
[----:B------:R-:W-:Y:S01]  /*98a0*/  F2FP.F16.F32.PACK_AB R63, RZ, R63 ;  /* 0x0000003fff3f723e */ /* 0x000fe200000000ff */
[--C-:B------:R-:W-:Y:S01]  /*98b0*/  @P0 IMAD.MOV.U32 R7, RZ, RZ, R15.reuse ;  /* 0x000000ffff070224 */ /* 0x100fe200078e000f */
[----:B------:R-:W-:Y:S01]  /*98c0*/  F2FP.F16.F32.PACK_AB R64, RZ, R64 ;  /* 0x00000040ff40723e */ /* 0x000fe200000000ff */
[----:B------:R-:W-:Y:S01]  /*98d0*/  FMUL R74, R74, R155 ;  /* 0x0000009b4a4a7220 */ /* 0x000fe20000400000 */
[----:B------:R-:W-:Y:S01]  /*98e0*/  F2FP.F16.F32.PACK_AB R65, RZ, R65 ;  /* 0x00000041ff41723e */ /* 0x000fe200000000ff */
[-C--:B------:R-:W-:Y:S01]  /*98f0*/  FMUL R75, R75, R155.reuse ;  /* 0x0000009b4b4b7220 */ /* 0x080fe20000400000 */
[----:B------:R0:W-:Y:S01]  /*9900*/  @P0 STG.E.U16 desc[UR36][R6.64+0x20], R34 ;  /* 0x0000202206000986 */ /* 0x0001e2000c101524 */
        /* <DEDUP_REMOVED lines=9> */
[----:B------:R-:W-:Y:S01]  /*99a0*/  FMUL R80, R80, R155 ;  /* 0x0000009b50507220 */ /* 0x000fe20000400000 */
[----:B------:R-:W-:Y:S01]  /*99b0*/  F2FP.F16.F32.PACK_AB R70, RZ, R70 ;  /* 0x00000046ff46723e */ /* 0x000fe200000000ff */
        /* <DEDUP_REMOVED lines=25> */
[----:B------:R-:W-:Y:S01]  /*9b50*/  FMUL R87, R87, R155 ;  /* 0x0000009b57577220 */ /* 0x000fe20000400000 */
[----:B------:R0:W-:Y:S01]  /*9b60*/  @P0 STG.E.U16 desc[UR36][R6.64+0x30], R38 ;  /* 0x0000302606000986 */ /* 0x0001e2000c101524 */
[----:B------:R-:W-:-:S02]  /*9b70*/  ISETP.GT.AND P0, PT, R0, 0x20, P2 ;  /* 0x000000200000780c */ /* 0x000fc40001704270 */
[----:B------:R-:W-:Y:S02]  /*9b80*/  F2FP.F16.F32.PACK_AB R80, RZ, R80 ;  /* 0x00000050ff50723e */ /* 0x000fe400000000ff */
[----:B------:R-:W-:Y:S02]  /*9b90*/  F2FP.F16.F32.PACK_AB R81, RZ, R81 ;  /* 0x00000051ff51723e */ /* 0x000fe400000000ff */
[----:B------:R-:W-:Y:S02]  /*9ba0*/  F2FP.F16.F32.PACK_AB R82, RZ, R82 ;  /* 0x00000052ff52723e */ /* 0x000fe400000000ff */
[----:B------:R-:W-:Y:S02]  /*9bb0*/  F2FP.F16.F32.PACK_AB R83, RZ, R83 ;  /* 0x00000053ff53723e */ /* 0x000fe400000000ff */
[----:B------:R-:W-:Y:S01]  /*9bc0*/  F2FP.F16.F32.PACK_AB R84, RZ, R84 ;  /* 0x00000054ff54723e */ /* 0x000fe200000000ff */
[----:B0-----:R-:W-:Y:S01]  /*9bd0*/  @P3 IMAD.MOV.U32 R6, RZ, RZ, R14 ;  /* 0x000000ffff063224 */ /* 0x001fe200078e000e */
[----:B------:R-:W-:-:S02]  /*9be0*/  @P3 MOV R7, R15 ;  /* 0x0000000f00073202 */ /* 0x000fc40000000f00 */
[----:B------:R-:W-:Y:S02]  /*9bf0*/  F2FP.F16.F32.PACK_AB R85, RZ, R85 ;  /* 0x00000055ff55723e */ /* 0x000fe400000000ff */
[----:B------:R-:W-:Y:S01]  /*9c00*/  F2FP.F16.F32.PACK_AB R86, RZ, R86 ;  /* 0x00000056ff56723e */ /* 0x000fe200000000ff */
[----:B------:R0:W-:Y:S01]  /*9c10*/  @P3 STG.E.U16 desc[UR36][R6.64+0x32], R39 ;  /* 0x0000322706003986 */ /* 0x0001e2000c101524 */
[C---:B------:R-:W-:Y:S02]  /*9c20*/  ISETP.GT.AND P3, PT, R0.reuse, 0x21, P2 ;  /* 0x000000210000780c */ /* 0x040fe40001764270 */
[----:B------:R-:W-:Y:S01]  /*9c30*/  F2FP.F16.F32.PACK_AB R87, RZ, R87 ;  /* 0x00000057ff57723e */ /* 0x000fe200000000ff */
[----:B------:R-:W-:Y:S01]  /*9c40*/  @P4 STG.E.U16 desc[UR36][R4.64+0x40], R40 ;  /* 0x0000402804004986 */ /* 0x000fe2000c101524 */
[----:B------:R-:W-:-:S03]  /*9c50*/  ISETP.GT.AND P4, PT, R0, 0x28, P1 ;  /* 0x000000280000780c */ /* 0x000fc60000f84270 */
[----:B------:R-:W-:Y:S01]  /*9c60*/  @P5 STG.E.U16 desc[UR36][R4.64+0x42], R41 ;  /* 0x0000422904005986 */ /* 0x000fe2000c101524 */
[----:B------:R-:W-:Y:S01]  /*9c70*/  ISETP.GT.AND P5, PT, R0, 0x29, P1 ;  /* 0x000000290000780c */ /* 0x000fe20000fa4270 */
[----:B0-----:R-:W-:Y:S02]  /*9c80*/  @P0 IMAD.MOV.U32 R6, RZ, RZ, R14 ;  /* 0x000000ffff060224 */ /* 0x001fe400078e000e */
[----:B------:R-:W-:-:S05]  /*9c90*/  @P0 IMAD.MOV.U32 R7, RZ, RZ, R15 ;  /* 0x000000ffff070224 */ /* 0x000fca00078e000f */
[----:B------:R0:W-:Y:S01]  /*9ca0*/  @P0 STG.E.U16 desc[UR36][R6.64+0x40], R42 ;  /* 0x0000402a06000986 */ /* 0x0001e2000c101524 */
[----:B------:R-:W-:Y:S01]  /*9cb0*/  ISETP.GT.AND P0, PT, R0, 0x28, P2 ;  /* 0x000000280000780c */ /* 0x000fe20001704270 */
[----:B0-----:R-:W-:Y:S02]  /*9cc0*/  @P3 IMAD.MOV.U32 R6, RZ, RZ, R14 ;  /* 0x000000ffff063224 */ /* 0x001fe400078e000e */
[----:B------:R-:W-:-:S05]  /*9cd0*/  @P3 IMAD.MOV.U32 R7, RZ, RZ, R15 ;  /* 0x000000ffff073224 */ /* 0x000fca00078e000f */
[----:B------:R0:W-:Y:S01]  /*9ce0*/  @P3 STG.E.U16 desc[UR36][R6.64+0x42], R43 ;  /* 0x0000422b06003986 */ /* 0x0001e2000c101524 */
[----:B------:R-:W-:-:S03]  /*9cf0*/  ISETP.GT.AND P3, PT, R0, 0x29, P2 ;  /* 0x000000290000780c */ /* 0x000fc60001764270 */
        /* <DEDUP_REMOVED lines=40> */
[----:B0-----:R-:W-:Y:S01]  /*9f80*/  @P0 IMAD.MOV.U32 R6, RZ, RZ, R14 ;  /* 0x000000ffff060224 */ /* 0x001fe200078e000e */
[----:B------:R-:W-:-:S05]  /*9f90*/  @P0 MOV R7, R15 ;  /* 0x0000000f00070202 */ /* 0x000fca0000000f00 */
        /* <DEDUP_REMOVED lines=50> */
[----:B0-----:R-:W-:Y:S01]  /*a2c0*/  @P3 IMAD.MOV.U32 R6, RZ, RZ, R14 ;  /* 0x000000ffff063224 */ /* 0x001fe200078e000e */
[----:B------:R-:W-:-:S05]  /*a2d0*/  @P3 MOV R7, R15 ;  /* 0x0000000f00073202 */ /* 0x000fca0000000f00 */
        /* <DEDUP_REMOVED lines=13> */
[C---:B------:R-:W-:Y:S02]  /*a3b0*/  ISETP.GT.AND P3, PT, R0.reuse, 0x78, P1 ;  /* 0x000000780000780c */ /* 0x040fe40000f64270 */
[C---:B------:R-:W-:Y:S01]  /*a3c0*/  ISETP.GT.AND P1, PT, R0.reuse, 0x79, P1 ;  /* 0x000000790000780c */ /* 0x040fe20000f24270 */
[----:B------:R-:W-:Y:S01]  /*a3d0*/  @P4 STG.E.U16 desc[UR36][R4.64+0xe0], R80 ;  /* 0x0000e05004004986 */ /* 0x000fe2000c101524 */
[----:B------:R-:W-:-:S03]  /*a3e0*/  ISETP.GT.AND P4, PT, R0, 0x71, P2 ;  /* 0x000000710000780c */ /* 0x000fc60001784270 */
[----:B------:R-:W-:Y:S01]  /*a3f0*/  @P5 STG.E.U16 desc[UR36][R4.64+0xe2], R81 ;  /* 0x0000e25104005986 */ /* 0x000fe2000c101524 */
[C---:B------:R-:W-:Y:S02]  /*a400*/  ISETP.GT.AND P5, PT, R0.reuse, 0x78, P2 ;  /* 0x000000780000780c */ /* 0x040fe400017a4270 */
[----:B------:R-:W-:Y:S01]  /*a410*/  ISETP.GT.AND P2, PT, R0, 0x79, P2 ;  /* 0x000000790000780c */ /* 0x000fe20001744270 */
[----:B0-----:R-:W-:Y:S02]  /*a420*/  @P0 IMAD.MOV.U32 R6, RZ, RZ, R14 ;  /* 0x000000ffff060224 */ /* 0x001fe400078e000e */
[----:B------:R-:W-:-:S05]  /*a430*/  @P0 IMAD.MOV.U32 R7, RZ, RZ, R15 ;  /* 0x000000ffff070224 */ /* 0x000fca00078e000f */
[----:B------:R0:W-:Y:S02]  /*a440*/  @P0 STG.E.U16 desc[UR36][R6.64+0xe0], R82 ;  /* 0x0000e05206000986 */ /* 0x0001e4000c101524 */
[----:B0-----:R-:W-:Y:S02]  /*a450*/  @P4 IMAD.MOV.U32 R6, RZ, RZ, R14 ;  /* 0x000000ffff064224 */ /* 0x001fe400078e000e */
[----:B------:R-:W-:-:S05]  /*a460*/  @P4 IMAD.MOV.U32 R7, RZ, RZ, R15 ;  /* 0x000000ffff074224 */ /* 0x000fca00078e000f */
[----:B------:R-:W-:Y:S04]  /*a470*/  @P4 STG.E.U16 desc[UR36][R6.64+0xe2], R83 ;  /* 0x0000e25306004986 */ /* 0x000fe8000c101524 */
[----:B------:R-:W-:Y:S04]  /*a480*/  @P3 STG.E.U16 desc[UR36][R4.64+0xf0], R84 ;  /* 0x0000f05404003986 */ /* 0x000fe8000c101524 */
[----:B------:R0:W-:Y:S02]  /*a490*/  @P1 STG.E.U16 desc[UR36][R4.64+0xf2], R85 ;  /* 0x0000f25504001986 */ /* 0x0001e4000c101524 */
[----:B0-----:R-:W-:-:S02]  /*a4a0*/  @P5 IMAD.MOV.U32 R4, RZ, RZ, R14 ;  /* 0x000000ffff045224 */ /* 0x001fc400078e000e */
[----:B------:R-:W-:-:S05]  /*a4b0*/  @P5 IMAD.MOV.U32 R5, RZ, RZ, R15 ;  /* 0x000000ffff055224 */ /* 0x000fca00078e000f */
[----:B------:R0:W-:Y:S04]  /*a4c0*/  @P5 STG.E.U16 desc[UR36][R4.64+0xf0], R86 ;  /* 0x0000f05604005986 */ /* 0x0001e8000c101524 */
[----:B------:R0:W-:Y:S02]  /*a4d0*/  @P2 STG.E.U16 desc[UR36][R14.64+0xf2], R87 ;  /* 0x0000f2570e002986 */ /* 0x0001e4000c101524 */
.L_x_285:
[----:B------:R-:W-:Y:S05]  /*a4e0*/  BSYNC B0 ;  /* 0x0000000000007941 */ /* 0x000fea0003800000 */
.L_x_33:
[----:B------:R-:W-:Y:S01]  /*a4f0*/  ULDC UR4, c[0x0][0xc] ;  /* 0x0000030000047ab9 */ /* 0x000fe20000000800 */
[----:B------:R-:W-:Y:S01]  /*a500*/  ULDC UR5, c[0x0][0x10] ;  /* 0x0000040000057ab9 */ /* 0x000fe20000000800 */
[----:B0-----:R-:W0:Y:S01]  /*a510*/  LDC R3, c[0x0][0x14] ;  /* 0x00000500ff037b82 */ /* 0x001e220000000800 */
[----:B------:R-:W-:Y:S01]  /*a520*/  UIMAD.WIDE.U32 UR4, UR4, UR5, URZ ;  /* 0x00000005040472a5 */ /* 0x000fe2000f8e003f */
[----:B------:R-:W-:Y:S01]  /*a530*/  PRMT R0, RZ, 0x7610, R0 ;  /* 0x00007610ff007816 */ /* 0x000fe20000000000 */
[----:B-----5:R-:W-:Y:S02]  /*a540*/  IMAD.MOV.U32 R154, RZ, RZ, -0x1 ;  /* 0xffffffffff9a7424 */ /* 0x020fe400078e00ff */
[----:B------:R-:W-:Y:S02]  /*a550*/  IMAD.MOV.U32 R23, RZ, RZ, -0x1 ;  /* 0xffffffffff177424 */ /* 0x000fe400078e00ff */
[----:B0-----:R-:W-:-:S04]  /*a560*/  IMAD.WIDE.U32 R16, R3, UR4, R16 ;  /* 0x0000000403107c25 */ /* 0x001fc8000f8e0010 */
[----:B------:R-:W-:Y:S01]  /*a570*/  IMAD R3, R3, UR5, RZ ;  /* 0x0000000503037c24 */ /* 0x000fe2000f8e02ff */
[----:B------:R-:W-:Y:S02]  /*a580*/  ULDC.64 UR4, c[0x0][0x650] ;  /* 0x0001940000047ab9 */ /* 0x000fe40000000a00 */
[----:B------:R-:W-:Y:S01]  /*a590*/  ISETP.GE.U32.AND P0, PT, R16, UR4, PT ;  /* 0x0000000410007c0c */ /* 0x000fe2000bf06070 */
[----:B------:R-:W-:-:S05]  /*a5a0*/  IMAD.IADD R17, R17, 0x1, R3 ;  /* 0x0000000111117824 */ /* 0x000fca00078e0203 */
[----:B------:R-:W-:-:S13]  /*a5b0*/  ISETP.GE.U32.AND.EX P0, PT, R17, UR5, PT, P0 ;  /* 0x0000000511007c0c */ /* 0x000fda000bf06100 */
[----:B------:R-:W-:Y:S05]  /*a5c0*/  @P0 BRA `(.L_x_286) ;  /* 0x0000000400640947 */ /* 0x000fea0003800000 */
[----:B------:R-:W0:Y:S01]  /*a5d0*/  S2R R12, SR_CTAID.X ;  /* 0x00000000000c7919 */ /* 0x000e220000002500 */
[----:B-12---:R-:W1:Y:S01]  /*a5e0*/  LDC.64 R10, c[0x0][0x628] ;  /* 0x00018a00ff0a7b82 */ /* 0x006e620000000a00 */
[----:B------:R-:W-:Y:S01]  /*a5f0*/  ULDC UR4, c[0x0][0x150] ;  /* 0x0000540000047ab9 */ /* 0x000fe20000000800 */
[----:B------:R-:W-:Y:S01]  /*a600*/  IMAD.MOV.U32 R8, RZ, RZ, R16 ;  /* 0x000000ffff087224 */ /* 0x000fe200078e0010 */
[----:B------:R-:W2:Y:S01]  /*a610*/  S2R R24, SR_CTAID.Y ;  /* 0x0000000000187919 */ /* 0x000ea20000002600 */
[----:B------:R-:W-:-:S04]  /*a620*/  IMAD.MOV.U32 R9, RZ, RZ, R17 ;  /* 0x000000ffff097224 */ /* 0x000fc800078e0011 */
[----:B------:R-:W2:Y:S08]  /*a630*/  LDC R21, c[0x0][0x144] ;  /* 0x00005100ff157b82 */ /* 0x000eb00000000800 */
[----:B------:R-:W2:Y:S08]  /*a640*/  LDC R0, c[0x0][0x630] ;  /* 0x00018c00ff007b82 */ /* 0x000eb00000000800 */
[----:B------:R-:W2:Y:S01]  /*a650*/  LDC.64 R14, c[0x0][0x620] ;  /* 0x00018800ff0e7b82 */ /* 0x000ea20000000a00 */
[----:B-1----:R-:W-:-:S04]  /*a660*/  ISETP.NE.U32.AND P0, PT, R10, RZ, PT ;  /* 0x000000ff0a00720c */ /* 0x002fc80003f05070 */
[----:B------:R-:W-:Y:S02]  /*a670*/  ISETP.NE.AND.EX P0, PT, R11, RZ, PT, P0 ;  /* 0x000000ff0b00720c */ /* 0x000fe40003f05300 */
[----:B0-----:R-:W-:-:S05]  /*a680*/  I2FP.F32.U32 R3, R12 ;  /* 0x0000000c00037245 */ /* 0x001fca0000201000 */
[----:B------:R-:W-:-:S04]  /*a690*/  FMUL R3, R3, UR4 ;  /* 0x0000000403037c20 */ /* 0x000fc80008400000 */
[----:B------:R0:W1:Y:S02]  /*a6a0*/  F2I.U32.TRUNC.NTZ R20, R3 ;  /* 0x0000000300147305 */ /* 0x000064000020f000 */
[----:B------:R-:W-:Y:S05]  /*a6b0*/  @!P0 BRA `(.L_x_287) ;  /* 0x0000000000288947 */ /* 0x000fea0003800000 */
[----:B0-----:R-:W0:Y:S02]  /*a6c0*/  LDC R3, c[0x0][0x634] ;  /* 0x00018d00ff037b82 */ /* 0x001e240000000800 */
[----:B0-----:R-:W-:-:S05]  /*a6d0*/  IADD3 R3, P0, R16, R3, RZ ;  /* 0x0000000310037210 */ /* 0x001fca0007f1e0ff */
[----:B------:R-:W-:-:S04]  /*a6e0*/  IMAD.X R13, RZ, RZ, R17, P0 ;  /* 0x000000ffff0d7224 */ /* 0x000fc800000e0611 */
[----:B------:R-:W-:-:S04]  /*a6f0*/  IMAD.WIDE.U32 R4, R13, R10, RZ ;  /* 0x0000000a0d047225 */ /* 0x000fc800078e00ff */
[----:B------:R-:W-:-:S04]  /*a700*/  IMAD.WIDE.U32 R6, P0, R3, R11, R4 ;  /* 0x0000000b03067225 */ /* 0x000fc80007800004 */
[----:B------:R-:W-:Y:S01]  /*a710*/  IMAD.WIDE.U32 R4, R3, R10, RZ ;  /* 0x0000000a03047225 */ /* 0x000fe200078e00ff */
[----:B------:R-:W-:-:S03]  /*a720*/  IADD3.X R9, RZ, RZ, RZ, P0, !PT ;  /* 0x000000ffff097210 */ /* 0x000fc600007fe4ff */
[----:B------:R-:W-:Y:S01]  /*a730*/  IMAD.MOV.U32 R8, RZ, RZ, R7 ;  /* 0x000000ffff087224 */ /* 0x000fe200078e0007 */
[----:B------:R-:W-:-:S05]  /*a740*/  IADD3 RZ, P0, R5, R6, RZ ;  /* 0x0000000605ff7210 */ /* 0x000fca0007f1e0ff */
[----:B------:R-:W-:-:S08]  /*a750*/  IMAD.WIDE.U32.X R8, R13, R11, R8, P0 ;  /* 0x0000000b0d087225 */ /* 0x000fd000000e0408 */
.L_x_287:
[----:B------:R-:W5:Y:S01]  /*a760*/  LDC.64 R30, c[0x0][0x640] ;  /* 0x00019000ff1e7b82 */ /* 0x000f620000000a00 */
[-CC-:B--2---:R-:W-:Y:S01]  /*a770*/  SHF.R.U64 R23, R8, R0.reuse, R9.reuse ;  /* 0x0000000008177219 */ /* 0x184fe20000001209 */
[----:B-1----:R-:W-:Y:S01]  /*a780*/  IMAD.MOV R20, RZ, RZ, -R20 ;  /* 0x000000ffff147224 */ /* 0x002fe200078e0a14 */
[----:B------:R-:W-:Y:S01]  /*a790*/  SHF.R.U32.HI R0, RZ, R0, R9 ;  /* 0x00000000ff007219 */ /* 0x000fe20000011609 */
[----:B------:R-:W-:Y:S01]  /*a7a0*/  ULDC UR4, c[0x0][0x154] ;  /* 0x0000550000047ab9 */ /* 0x000fe20000000800 */
[----:B0-----:R-:W-:Y:S01]  /*a7b0*/  IADD3 R3, P0, RZ, -R23, RZ ;  /* 0x80000017ff037210 */ /* 0x001fe20007f1e0ff */
[----:B------:R-:W-:Y:S02]  /*a7c0*/  IMAD R26, R21, R20, R12 ;  /* 0x00000014151a7224 */ /* 0x000fe400078e020c */
[----:B------:R-:W0:Y:S01]  /*a7d0*/  LDC R6, c[0x0][0x618] ;  /* 0x00018600ff067b82 */ /* 0x000e220000000800 */
[----:B------:R-:W-:Y:S02]  /*a7e0*/  IMAD.MOV.U32 R7, RZ, RZ, 0x1 ;  /* 0x00000001ff077424 */ /* 0x000fe400078e00ff */
[----:B------:R-:W-:-:S04]  /*a7f0*/  IMAD.X R5, RZ, RZ, ~R0, P0 ;  /* 0x000000ffff057224 */ /* 0x000fc800000e0e00 */
[-C--:B------:R-:W-:Y:S01]  /*a800*/  IMAD R0, R5, R14.reuse, RZ ;  /* 0x0000000e05007224 */ /* 0x080fe200078e02ff */
[----:B------:R-:W1:Y:S01]  /*a810*/  LDC R8, c[0x0][0x608] ;  /* 0x00018200ff087b82 */ /* 0x000e620000000800 */
[----:B------:R-:W-:-:S04]  /*a820*/  IMAD.WIDE.U32 R4, R3, R14, R16 ;  /* 0x0000000e03047225 */ /* 0x000fc800078e0010 */
[----:B------:R-:W-:Y:S01]  /*a830*/  IMAD R3, R3, R15, R0 ;  /* 0x0000000f03037224 */ /* 0x000fe200078e0200 */
[----:B------:R-:W-:Y:S02]  /*a840*/  I2FP.F32.U32 R0, R24 ;  /* 0x0000001800007245 */ /* 0x000fe40000201000 */
[----:B------:R-:W2:Y:S01]  /*a850*/  LDC R28, c[0x0][0x658] ;  /* 0x00019600ff1c7b82 */ /* 0x000ea20000000800 */
[----:B------:R-:W-:Y:S01]  /*a860*/  IMAD.IADD R3, R5, 0x1, R3 ;  /* 0x0000000105037824 */ /* 0x000fe200078e0203 */
[----:B-----5:R-:W-:Y:S01]  /*a870*/  ISETP.NE.U32.AND P0, PT, R30, RZ, PT ;  /* 0x000000ff1e00720c */ /* 0x020fe20003f05070 */
[----:B------:R-:W-:Y:S01]  /*a880*/  FMUL R0, R0, UR4 ;  /* 0x0000000400007c20 */ /* 0x000fe20008400000 */
[----:B------:R-:W-:Y:S02]  /*a890*/  IMAD.MOV.U32 R5, RZ, RZ, -0x1 ;  /* 0xffffffffff057424 */ /* 0x000fe400078e00ff */
[----:B------:R-:W-:Y:S01]  /*a8a0*/  ISETP.NE.AND.EX P0, PT, R31, RZ, PT, P0 ;  /* 0x000000ff1f00720c */ /* 0x000fe20003f05300 */
[----:B------:R1:W2:Y:S01]  /*a8b0*/  F2I.U32.TRUNC.NTZ R13, R0 ;  /* 0x00000000000d7305 */ /* 0x0002a2000020f000 */
[----:B------:R-:W3:Y:S01]  /*a8c0*/  LDC R15, c[0x0][0x148] ;  /* 0x00005200ff0f7b82 */ /* 0x000ee20000000800 */
[----:B0-----:R-:W-:-:S02]  /*a8d0*/  SHF.R.U64 R12, R4, R6, R3 ;  /* 0x00000006040c7219 */ /* 0x001fc40000001203 */
[----:B------:R-:W-:-:S05]  /*a8e0*/  SHF.R.U32.HI R3, RZ, R6, R3 ;  /* 0x00000006ff037219 */ /* 0x000fca0000011603 */
[----:B------:R-:W0:Y:S01]  /*a8f0*/  LDC R20, c[0x0][0x600] ;  /* 0x00018000ff147b82 */ /* 0x000e220000000800 */
[-CC-:B-1----:R-:W-:Y:S02]  /*a900*/  SHF.R.U64 R10, R12, R8.reuse, R3.reuse ;  /* 0x000000080c0a7219 */ /* 0x182fe40000001203 */
[----:B------:R-:W-:-:S05]  /*a910*/  SHF.R.U32.HI R3, RZ, R8, R3 ;  /* 0x00000008ff037219 */ /* 0x000fca0000011603 */
[----:B------:R-:W1:Y:S01]  /*a920*/  LDC R21, c[0x0][0x648] ;  /* 0x00019200ff157b82 */ /* 0x000e620000000800 */
[-C--:B--2---:R-:W-:Y:S02]  /*a930*/  SHF.L.U32 R4, R5, R28.reuse, RZ ;  /* 0x0000001c05047219 */ /* 0x084fe400000006ff */
[-CC-:B------:R-:W-:Y:S02]  /*a940*/  SHF.R.U64 R14, R10, R28.reuse, R3.reuse ;  /* 0x0000001c0a0e7219 */ /* 0x180fe40000001203 */
[----:B------:R-:W-:Y:S02]  /*a950*/  SHF.R.U32.HI R5, RZ, R28, R3 ;  /* 0x0000001cff057219 */ /* 0x000fe40000011603 */
[----:B------:R-:W-:Y:S01]  /*a960*/  LOP3.LUT R153, RZ, R4, RZ, 0x33, !PT ;  /* 0x00000004ff997212 */ /* 0x000fe200078e33ff */
[----:B------:R-:W2:Y:S01]  /*a970*/  LDC R25, c[0x0][0x638] ;  /* 0x00018e00ff197b82 */ /* 0x000ea20000000800 */
[----:B------:R-:W-:Y:S01]  /*a980*/  SHF.L.U32 R28, R7, R28, RZ ;  /* 0x0000001c071c7219 */ /* 0x000fe200000006ff */
[----:B------:R-:W-:-:S06]  /*a990*/  IMAD.MOV.U32 R4, RZ, RZ, R14 ;  /* 0x000000ffff047224 */ /* 0x000fcc00078e000e */
[----:B------:R-:W0:Y:S01]  /*a9a0*/  LDC R27, c[0x0][0x610] ;  /* 0x00018400ff1b7b82 */ /* 0x000e220000000800 */
[----:B------:R-:W-:Y:S05]  /*a9b0*/  @!P0 BRA `(.L_x_288) ;  /* 0x0000000000288947 */ /* 0x000fea0003800000 */
[----:B------:R-:W5:Y:S02]  /*a9c0*/  LDC R3, c[0x0][0x64c] ;  /* 0x00019300ff037b82 */ /* 0x000f640000000800 */
[----:B-----5:R-:W-:-:S05]  /*a9d0*/  IADD3 R3, P0, R14, R3, RZ ;  /* 0x000000030e037210 */ /* 0x020fca0007f1e0ff */
        /* <DEDUP_REMOVED lines=8> */
.L_x_288:
[----:B------:R-:W-:Y:S01]  /*aa60*/  ISETP.NE.AND P0, PT, R2, 0x1, PT ;  /* 0x000000010200780c */ /* 0x000fe20003f05270 */
[----:B------:R-:W-:Y:S01]  /*aa70*/  IMAD.MOV R13, RZ, RZ, -R13 ;  /* 0x000000ffff0d7224 */ /* 0x000fe200078e0a0d */
[----:B-1----:R-:W-:Y:S01]  /*aa80*/  SHF.R.U64 R0, R4, R21, R5 ;  /* 0x0000001504007219 */ /* 0x002fe20000001205 */
[----:B0-----:R-:W-:Y:S01]  /*aa90*/  VIADD R5, R20, 0xffffffff ;  /* 0xffffffff14057836 */ /* 0x001fe20000000000 */
[----:B------:R-:W-:-:S03]  /*aaa0*/  LOP3.LUT R153, R10, R153, RZ, 0xc0, !PT ;  /* 0x000000990a997212 */ /* 0x000fc600078ec0ff */
[----:B------:R-:W-:Y:S01]  /*aab0*/  IMAD.MOV R3, RZ, RZ, -R0 ;  /* 0x000000ffff037224 */ /* 0x000fe200078e0a00 */
[----:B------:R-:W-:Y:S01]  /*aac0*/  LOP3.LUT R5, R12, R5, RZ, 0xc0, !PT ;  /* 0x000000050c057212 */ /* 0x000fe200078ec0ff */
[----:B------:R-:W-:Y:S02]  /*aad0*/  IMAD R153, R28, R0, R153 ;  /* 0x000000001c997224 */ /* 0x000fe400078e0299 */
[----:B--2---:R-:W-:Y:S02]  /*aae0*/  IMAD R0, R3, R25, R14 ;  /* 0x0000001903007224 */ /* 0x004fe400078e020e */
[----:B---3--:R-:W-:Y:S02]  /*aaf0*/  @P0 IMAD R26, R15, R13, R24 ;  /* 0x0000000d0f1a0224 */ /* 0x008fe400078e0218 */
[----:B------:R-:W-:Y:S02]  /*ab00*/  IMAD R4, R0, R20, R5 ;  /* 0x0000001400047224 */ /* 0x000fe400078e0205 */
[----:B------:R-:W-:-:S02]  /*ab10*/  IMAD R153, R153, R27, R26 ;  /* 0x0000001b99997224 */ /* 0x000fc400078e021a */
[----:B------:R-:W-:-:S03]  /*ab20*/  IMAD.MOV.U32 R3, RZ, RZ, 0x1 ;  /* 0x00000001ff037424 */ /* 0x000fc600078e00ff */
[----:B------:R-:W-:Y:S02]  /*ab30*/  SEL R154, R4, R153, !P0 ;  /* 0x00000099049a7207 */ /* 0x000fe40004000000 */
[----:B------:R-:W-:Y:S02]  /*ab40*/  PRMT R0, R3, 0x7610, R0 ;  /* 0x0000761003007816 */ /* 0x000fe40000000000 */
[----:B------:R-:W-:-:S07]  /*ab50*/  SEL R153, R153, R4, !P0 ;  /* 0x0000000499997207 */ /* 0x000fce0004000000 */
.L_x_286:
[----:B------:R-:W-:-:S13]  /*ab60*/  LOP3.LUT P0, RZ, R0, 0xff, RZ, 0xc0, !PT ;  /* 0x000000ff00ff7812 */ /* 0x000fda000780c0ff */
[----:B------:R-:W-:Y:S05]  /*ab70*/  @P0 BRA `(.L_x_289) ;  /* 0xffffff68001c0947 */ /* 0x000fea000383ffff */
[----:B------:R-:W-:Y:S05]  /*ab80*/  EXIT ;  /* 0x000000000000794d */ /* 0x000fea0003800000 */
.L_x_8:
[----:B0-----:R-:W-:Y:S01]  /*ab90*/  ULDC.64 UR4, c[0x0][0x650] ;  /* 0x0001940000047ab9 */ /* 0x001fe20000000a00 */
        /* <DEDUP_REMOVED lines=25> */
.L_x_291:
[----:B------:R-:W0:Y:S01]  /*ad30*/  LDC.64 R28, c[0x0][0x640] ;  /* 0x00019000ff1c7b82 */ /* 0x000e220000000a00 */
[-CC-:B------:R-:W-:Y:S01]  /*ad40*/  SHF.R.U64 R22, R12, R6.reuse, R13.reuse ;  /* 0x000000060c167219 */ /* 0x180fe2000000120d */
[----:B------:R-:W-:Y:S01]  /*ad50*/  IMAD.MOV.U32 R30, RZ, RZ, 0x1 ;  /* 0x00000001ff1e7424 */ /* 0x000fe200078e00ff */
[----:B------:R-:W-:Y:S02]  /*ad60*/  SHF.R.U32.HI R6, RZ, R6, R13 ;  /* 0x00000006ff067219 */ /* 0x000fe4000001160d */
        /* <DEDUP_REMOVED lines=8> */
[----:B------:R-:W-:Y:S01]  /*adf0*/  IMAD.IADD R9, R9, 0x1, R11 ;  /* 0x0000000109097824 */ /* 0x000fe200078e020b */
[----:B0-----:R-:W-:-:S04]  /*ae00*/  ISETP.NE.U32.AND P0, PT, R28, RZ, PT ;  /* 0x000000ff1c00720c */ /* 0x001fc80003f05070 */
[----:B------:R-:W-:Y:S02]  /*ae10*/  ISETP.NE.AND.EX P0, PT, R29, RZ, PT, P0 ;  /* 0x000000ff1d00720c */ /* 0x000fe40003f05300 */
[----:B------:R-:W0:Y:S01]  /*ae20*/  LDC R20, c[0x0][0x600] ;  /* 0x00018000ff147b82 */ /* 0x000e220000000800 */
[-CC-:B-1----:R-:W-:Y:S01]  /*ae30*/  SHF.R.U64 R14, R8, R10.reuse, R9.reuse ;  /* 0x0000000a080e7219 */ /* 0x182fe20000001209 */
[----:B------:R-:W-:Y:S01]  /*ae40*/  IMAD.MOV.U32 R8, RZ, RZ, -0x1 ;  /* 0xffffffffff087424 */ /* 0x000fe200078e00ff */
[----:B------:R-:W-:-:S05]  /*ae50*/  SHF.R.U32.HI R9, RZ, R10, R9 ;  /* 0x0000000aff097219 */ /* 0x000fca0000011609 */
[----:B------:R-:W1:Y:S01]  /*ae60*/  LDC R26, c[0x0][0x648] ;  /* 0x00019200ff1a7b82 */ /* 0x000e620000000800 */
[-CC-:B--2---:R-:W-:Y:S02]  /*ae70*/  SHF.R.U64 R21, R14, R12.reuse, R9.reuse ;  /* 0x0000000c0e157219 */ /* 0x184fe40000001209 */
[----:B------:R-:W-:-:S05]  /*ae80*/  SHF.R.U32.HI R6, RZ, R12, R9 ;  /* 0x0000000cff067219 */ /* 0x000fca0000011609 */
[----:B------:R-:W2:Y:S01]  /*ae90*/  LDC R27, c[0x0][0x638] ;  /* 0x00018e00ff1b7b82 */ /* 0x000ea20000000800 */
[-C--:B---3--:R-:W-:Y:S02]  /*aea0*/  SHF.L.U32 R8, R8, R25.reuse, RZ ;  /* 0x0000001908087219 */ /* 0x088fe400000006ff */
[-CC-:B------:R-:W-:Y:S02]  /*aeb0*/  SHF.R.U64 R23, R21, R25.reuse, R6.reuse ;  /* 0x0000001915177219 */ /* 0x180fe40000001206 */
[----:B------:R-:W-:Y:S02]  /*aec0*/  LOP3.LUT R32, RZ, R8, RZ, 0x33, !PT ;  /* 0x00000008ff207212 */ /* 0x000fe400078e33ff */
[----:B------:R-:W-:Y:S01]  /*aed0*/  SHF.R.U32.HI R9, RZ, R25, R6 ;  /* 0x00000019ff097219 */ /* 0x000fe20000011606 */
[----:B------:R-:W3:Y:S01]  /*aee0*/  LDC R31, c[0x0][0x610] ;  /* 0x00018400ff1f7b82 */ /* 0x000ee20000000800 */
[----:B------:R-:W-:Y:S01]  /*aef0*/  IMAD.MOV.U32 R8, RZ, RZ, R23 ;  /* 0x000000ffff087224 */ /* 0x000fe200078e0017 */
[----:B------:R-:W-:Y:S06]  /*af00*/  @!P0 BRA `(.L_x_292) ;  /* 0x0000000000288947 */ /* 0x000fec0003800000 */
        /* <DEDUP_REMOVED lines=10> */
.L_x_292:
[----:B------:R-:W-:Y:S02]  /*afb0*/  ISETP.NE.AND P0, PT, R2, 0x1, PT ;  /* 0x000000010200780c */ /* 0x000fe40003f05270 */
[----:B-1----:R-:W-:Y:S01]  /*afc0*/  SHF.R.U64 R6, R8, R26, R9 ;  /* 0x0000001a08067219 */ /* 0x002fe20000001209 */
[----:B0-----:R-:W-:Y:S01]  /*afd0*/  VIADD R9, R20, 0xffffffff ;  /* 0xffffffff14097836 */ /* 0x001fe20000000000 */
[----:B------:R-:W-:Y:S02]  /*afe0*/  SHF.L.U32 R30, R30, R25, RZ ;  /* 0x000000191e1e7219 */ /* 0x000fe400000006ff */
[----:B------:R-:W-:Y:S01]  /*aff0*/  LOP3.LUT R5, R21, R32, RZ, 0xc0, !PT ;  /* 0x0000002015057212 */ /* 0x000fe200078ec0ff */
[----:B------:R-:W-:-:S04]  /*b000*/  IMAD.MOV R8, RZ, RZ, -R6 ;  /* 0x000000ffff087224 */ /* 0x000fc800078e0a06 */
[----:B------:R-:W-:Y:S01]  /*b010*/  IMAD R6, R30, R6, R5 ;  /* 0x000000061e067224 */ /* 0x000fe200078e0205 */
[----:B------:R-:W-:Y:S01]  /*b020*/  LOP3.LUT R5, R14, R9, RZ, 0xc0, !PT ;  /* 0x000000090e057212 */ /* 0x000fe200078ec0ff */
[----:B------:R-:W-:Y:S02]  /*b030*/  @P0 IMAD R3, R7, R24, R4 ;  /* 0x0000001807030224 */ /* 0x000fe400078e0204 */
[----:B--2---:R-:W-:Y:S02]  /*b040*/  IMAD R4, R8, R27, R23 ;  /* 0x0000001b08047224 */ /* 0x004fe400078e0217 */
[----:B---3--:R-:W-:Y:S01]  /*b050*/  IMAD R3, R6, R31, R3 ;  /* 0x0000001f06037224 */ /* 0x008fe200078e0203 */
[----:B------:R-:W-:Y:S01]  /*b060*/  MOV R6, R22 ;  /* 0x0000001600067202 */ /* 0x000fe20000000f00 */
[----:B------:R-:W-:Y:S02]  /*b070*/  IMAD R4, R4, R20, R5 ;  /* 0x0000001404047224 */ /* 0x000fe400078e0205 */
[----:B------:R-:W-:-:S03]  /*b080*/  IMAD.MOV.U32 R8, RZ, RZ, 0x1 ;  /* 0x00000001ff087424 */ /* 0x000fc600078e00ff */
[----:B------:R-:W-:Y:S02]  /*b090*/  SEL R20, R4, R3, !P0 ;  /* 0x0000000304147207 */ /* 0x000fe40004000000 */
[----:B------:R-:W-:-:S07]  /*b0a0*/  SEL R21, R3, R4, !P0 ;  /* 0x0000000403157207 */ /* 0x000fce0004000000 */
.L_x_290:
[----:B------:R-:W-:-:S08]  /*b0b0*/  NOP ;  /* 0x0000000000007918 */ /* 0x000fd00000000000 */
[----:B------:R-:W0:-:S00]  /*b0c0*/  USETMAXREG.DEALLOC.CTAPOOL 0x28 ;  /* 0x00000028000079c8 */ /* 0x000e0000080e0500 */
[----:B0-----:R-:W-:-:S13]  /*b0d0*/  ISETP.NE.AND P0, PT, R0, RZ, PT ;  /* 0x000000ff0000720c */ /* 0x001fda0003f05270 */
[----:B------:R-:W-:Y:S05]  /*b0e0*/  @P0 EXIT ;  /* 0x000000000000094d */ /* 0x000fea0003800000 */
[----:B------:R-:W-:Y:S01]  /*b0f0*/  LOP3.LUT P0, RZ, R8, 0xff, RZ, 0xc0, !PT ;  /* 0x000000ff08ff7812 */ /* 0x000fe2000780c0ff */
[----:B------:R-:W-:Y:S02]  /*b100*/  IMAD.MOV.U32 R0, RZ, RZ, 0x1 ;  /* 0x00000001ff007424 */ /* 0x000fe400078e00ff */
[----:B------:R-:W-:-:S10]  /*b110*/  IMAD.MOV.U32 R3, RZ, RZ, RZ ;  /* 0x000000ffff037224 */ /* 0x000fd400078e00ff */
[----:B------:R-:W-:Y:S05]  /*b120*/  @!P0 BRA `(.L_x_293) ;  /* 0x0000000c00448947 */ /* 0x000fea0003800000 */
[----:B------:R-:W0:Y:S01]  /*b130*/  LDC R0, c[0x0][0x28c] ;  /* 0x0000a300ff007b82 */ /* 0x000e220000000800 */
[----:B------:R-:W1:Y:S01]  /*b140*/  S2R R12, SR_CgaCtaId ;  /* 0x00000000000c7919 */ /* 0x000e620000008800 */
[----:B------:R-:W-:Y:S01]  /*b150*/  ULDC UR5, c[0x0][0x600] ;  /* 0x0001800000057ab9 */ /* 0x000fe20000000800 */
[----:B------:R-:W-:Y:S01]  /*b160*/  ULDC UR4, c[0x0][0xc] ;  /* 0x0000030000047ab9 */ /* 0x000fe20000000800 */
[----:B------:R-:W-:Y:S01]  /*b170*/  UIADD3 UR16, UR5, -0x1, URZ ;  /* 0xffffffff05107890 */ /* 0x000fe2000fffe03f */
[----:B------:R-:W-:Y:S01]  /*b180*/  BSSY B0, `(.L_x_293) ;  /* 0x00000cb000007945 */ /* 0x000fe20003800000 */
[----:B------:R-:W-:Y:S01]  /*b190*/  ULDC UR6, c[0x0][0x658] ;  /* 0x0001960000067ab9 */ /* 0x000fe20000000800 */
[----:B------:R-:W-:Y:S01]  /*b1a0*/  ULDC UR5, c[0x0][0x10] ;  /* 0x0000040000057ab9 */ /* 0x000fe20000000800 */
[----:B------:R-:W-:Y:S01]  /*b1b0*/  UMOV UR7, 0xffffffff ;  /* 0xffffffff00077882 */ /* 0x000fe20000000000 */
[----:B------:R-:W-:Y:S01]  /*b1c0*/  UMOV UR8, 0x1 ;  /* 0x0000000100087882 */ /* 0x000fe20000000000 */
[----:B------:R-:W-:Y:S01]  /*b1d0*/  UIMAD.WIDE.U32 UR4, UR4, UR5, URZ ;  /* 0x00000005040472a5 */ /* 0x000fe2000f8e003f */
[----:B------:R-:W-:Y:S01]  /*b1e0*/  IMAD.MOV.U32 R9, RZ, RZ, 0x1 ;  /* 0x00000001ff097424 */ /* 0x000fe200078e00ff */
[----:B------:R-:W-:Y:S01]  /*b1f0*/  USHF.L.U32 UR7, UR7, UR6, URZ ;  /* 0x0000000607077299 */ /* 0x000fe2000800063f */
[----:B------:R-:W-:Y:S01]  /*b200*/  LOP3.LUT R8, R19, 0x2, RZ, 0xfc, !PT ;  /* 0x0000000213087812 */ /* 0x000fe200078efcff */
[----:B------:R-:W-:-:S02]  /*b210*/  USHF.L.U32 UR18, UR8, UR6, URZ ;  /* 0x0000000608127299 */ /* 0x000fc4000800063f */
[----:B------:R-:W-:Y:S01]  /*b220*/  ULOP3.LUT UR17, URZ, UR7, URZ, 0x33, !UPT ;  /* 0x000000073f117292 */ /* 0x000fe2000f8e333f */
[----:B------:R-:W-:Y:S01]  /*b230*/  ULDC UR6, c[0x0][0x14] ;  /* 0x0000050000067ab9 */ /* 0x000fe20000000800 */
[----:B------:R-:W-:Y:S01]  /*b240*/  ULDC.64 UR22, c[0x0][0x198] ;  /* 0x0000660000167ab9 */ /* 0x000fe20000000a00 */
[----:B------:R-:W-:Y:S02]  /*b250*/  UIMAD.WIDE.U32 UR20, UR4, UR6, URZ ;  /* 0x00000006041472a5 */ /* 0x000fe4000f8e003f */
[----:B------:R-:W-:Y:S01]  /*b260*/  UIMAD UR13, UR5, UR6, URZ ;  /* 0x00000006050d72a4 */ /* 0x000fe2000f8e023f */
[----:B0-----:R-:W-:-:S03]  /*b270*/  VIADD R0, R0, 0xf ;  /* 0x0000000f00007836 */ /* 0x001fc60000000000 */
[----:B------:R-:W-:Y:S02]  /*b280*/  UIADD3 UR13, UR21, UR13, URZ ;  /* 0x0000000d150d7290 */ /* 0x000fe4000fffe03f */
[----:B------:R-:W-:-:S04]  /*b290*/  SHF.R.S32.HI R3, RZ, 0x1f, R0 ;  /* 0x0000001fff037819 */ /* 0x000fc80000011400 */
[----:B------:R-:W-:Y:S01]  /*b2a0*/  LEA.HI R10, R3, R0, RZ, 0x4 ;  /* 0x00000000030a7211 */ /* 0x000fe200078f20ff */
[C---:B-1----:R-:W-:Y:S02]  /*b2b0*/  IMAD.SHL.U32 R11, R12.reuse, 0x40, RZ ;  /* 0x000000400c0b7824 */ /* 0x042fe400078e00ff */
[----:B------:R-:W-:Y:S01]  /*b2c0*/  IMAD.SHL.U32 R12, R12, 0x400, RZ ;  /* 0x000004000c0c7824 */ /* 0x000fe200078e00ff */
[----:B------:R-:W-:Y:S01]  /*b2d0*/  SHF.R.S32.HI R10, RZ, 0x4, R10 ;  /* 0x00000004ff0a7819 */ /* 0x000fe2000001140a */
[----:B------:R-:W-:Y:S01]  /*b2e0*/  IMAD.MOV.U32 R0, RZ, RZ, 0x1 ;  /* 0x00000001ff007424 */ /* 0x000fe200078e00ff */
[----:B------:R-:W-:Y:S01]  /*b2f0*/  LOP3.LUT R11, R11, 0x40, RZ, 0xc0, !PT ;  /* 0x000000400b0b7812 */ /* 0x000fe200078ec0ff */
[----:B------:R-:W-:Y:S01]  /*b300*/  IMAD.MOV.U32 R3, RZ, RZ, RZ ;  /* 0x000000ffff037224 */ /* 0x000fe200078e00ff */
[----:B------:R-:W-:Y:S01]  /*b310*/  LOP3.LUT R12, R12, 0x400, RZ, 0xc0, !PT ;  /* 0x000004000c0c7812 */ /* 0x000fe200078ec0ff */
[----:B------:R-:W-:-:S07]  /*b320*/  VIADD R13, R10, 0x1 ;  /* 0x000000010a0d7836 */ /* 0x000fce0000000000 */
.L_x_304:
[----:B------:R-:W-:-:S03]  /*b330*/  UMOV UR4, 0xffffffff ;  /* 0xffffffff00047882 */ /* 0x000fc60000000000 */
[----:B------:R-:W-:Y:S05]  /*b340*/  BRA.DIV UR4, `(.L_x_294) ;  /* 0x0000001604a07947 */ /* 0x000fea000b800000 */
[----:B------:R-:W-:-:S13]  /*b350*/  ELECT P6, URZ, PT ;  /* 0x00000000003f782f */ /* 0x000fda00038c0000 */
.L_x_329:
[----:B------:R-:W0:Y:S01]  /*b360*/  LDC R4, c[0x0][0x28c] ;  /* 0x0000a300ff047b82 */ /* 0x000e220000000800 */
[----:B------:R-:W-:Y:S01]  /*b370*/  BSSY B1, `(.L_x_295) ;  /* 0x0000038000017945 */ /* 0x000fe20003800000 */
[----:B0-----:R-:W-:-:S13]  /*b380*/  ISETP.LT.OR P6, PT, R4, 0x1, !P6 ;  /* 0x000000010400780c */ /* 0x001fda00077c1670 */
[----:B------:R-:W-:Y:S05]  /*b390*/  @P6 BRA `(.L_x_296) ;  /* 0x0000000000d46947 */ /* 0x000fea0003800000 */
[----:B------:R-:W-:Y:S02]  /*b3a0*/  IMAD R20, R20, 0x80, R11 ;  /* 0x0000008014147824 */ /* 0x000fe400078e020b */
[----:B------:R-:W-:Y:S02]  /*b3b0*/  IMAD.SHL.U32 R21, R21, 0x100, RZ ;  /* 0x0000010015157824 */ /* 0x000fe400078e00ff */
[----:B------:R-:W-:Y:S02]  /*b3c0*/  IMAD.MOV.U32 R24, RZ, RZ, RZ ;  /* 0x000000ffff187224 */ /* 0x000fe400078e00ff */
[----:B------:R-:W-:Y:S02]  /*b3d0*/  IMAD.MOV.U32 R4, RZ, RZ, R13 ;  /* 0x000000ffff047224 */ /* 0x000fe400078e000d */
[----:B------:R-:W-:Y:S02]  /*b3e0*/  IMAD.MOV.U32 R5, RZ, RZ, R0 ;  /* 0x000000ffff057224 */ /* 0x000fe400078e0000 */
[----:B------:R-:W-:-:S07]  /*b3f0*/  IMAD.MOV.U32 R7, RZ, RZ, R3 ;  /* 0x000000ffff077224 */ /* 0x000fce00078e0003 */
.L_x_299:
[----:B------:R-:W0:Y:S01]  /*b400*/  S2R R15, SR_CgaCtaId ;  /* 0x00000000000f7919 */ /* 0x000e220000008800 */
[----:B------:R-:W-:Y:S02]  /*b410*/  MOV R14, 0x400 ;  /* 0x00000400000e7802 */ /* 0x000fe40000000f00 */
[----:B------:R-:W-:Y:S02]  /*b420*/  LOP3.LUT P1, RZ, R18, 0x7f, RZ, 0xc0, !PT ;  /* 0x0000007f12ff7812 */ /* 0x000fe4000782c0ff */
[----:B0-----:R-:W-:Y:S02]  /*b430*/  LEA R22, R15, R14, 0x18 ;  /* 0x0000000e0f167211 */ /* 0x001fe400078ec0ff */
[----:B------:R-:W-:-:S09]  /*b440*/  SHF.L.U32 R14, R5, 0x1f, RZ ;  /* 0x0000001f050e7819 */ /* 0x000fd200000006ff */
[----:B------:R-:W0:Y:S01]  /*b450*/  @!P1 LDC R15, c[0x0][0x500] ;  /* 0x00014000ff0f9b82 */ /* 0x000e220000000800 */
[----:B------:R-:W-:-:S04]  /*b460*/  IMAD R23, R7, 0x8, R22 ;  /* 0x0000000807177824 */ /* 0x000fc800078e0216 */
[----:B------:R-:W1:Y:S02]  /*b470*/  SYNCS.PHASECHK.TRANS64.TRYWAIT P0, [R23+URZ+0x90], R14 ;  /* 0x0000900e170075a7 */ /* 0x000e64000800017f */
[----:B-1----:R-:W-:Y:S05]  /*b480*/  @!P0 BRA `(.L_x_297) ;  /* 0x0000001400708947 */ /* 0x002fea0003800000 */
.L_x_330:
[----:B-1----:R-:W-:Y:S01]  /*b490*/  PRMT R14, R8, 0x9910, RZ ;  /* 0x00009910080e7816 */ /* 0x002fe200000000ff */
[----:B0-----:R0:W-:Y:S03]  /*b4a0*/  @!P1 SYNCS.ARRIVE.TRANS64 RZ, [R23+URZ], R15 ;  /* 0x0000000f17ff99a7 */ /* 0x0011e6000800003f */
[----:B------:R-:W-:-:S13]  /*b4b0*/  ISETP.NE.AND P0, PT, R14, 0x2, PT ;  /* 0x000000020e00780c */ /* 0x000fda0003f05270 */
[----:B0-----:R-:W-:Y:S05]  /*b4c0*/  @P0 BRA `(.L_x_298) ;  /* 0x0000000000040947 */ /* 0x001fea0003800000 */
[----:B------:R-:W-:Y:S01]  /*b4d0*/  BPT.TRAP 0x1 ;  /* 0x000000040000795c */ /* 0x000fe20000300000 */
.L_x_298:
[C---:B------:R-:W-:Y:S01]  /*b4e0*/  LEA R14, R7.reuse, R12, 0xb ;  /* 0x0000000c070e7211 */ /* 0x040fe200078e58ff */
[--C-:B------:R-:W-:Y:S01]  /*b4f0*/  IMAD R15, R7, 0x2000, R22.reuse ;  /* 0x00002000070f7824 */ /* 0x100fe200078e0216 */
[----:B------:R-:W-:Y:S01]  /*b500*/  R2UR UR9, R23 ;  /* 0x00000000170972ca */ /* 0x000fe200000e0000 */
[----:B------:R-:W-:Y:S01]  /*b510*/  VIADD R4, R4, 0xffffffff ;  /* 0xffffffff04047836 */ /* 0x000fe20000000000 */
[----:B------:R-:W-:Y:S01]  /*b520*/  UIADD3 UR4, UP0, UR22, 0xf0, URZ ;  /* 0x000000f016047890 */ /* 0x000fe2000ff1e03f */
[----:B------:R-:W-:Y:S01]  /*b530*/  IMAD R14, R14, 0x2, R22 ;  /* 0x000000020e0e7824 */ /* 0x000fe200078e0216 */
[----:B------:R-:W-:Y:S01]  /*b540*/  R2UR UR5, R15 ;  /* 0x000000000f0572ca */ /* 0x000fe200000e0000 */
[----:B------:R-:W-:Y:S01]  /*b550*/  UIADD3 UR24, UP1, UR22, 0x1f0, URZ ;  /* 0x000001f016187890 */ /* 0x000fe2000ff3e03f */
[----:B------:R-:W-:Y:S01]  /*b560*/  R2UR UR11, R21 ;  /* 0x00000000150b72ca */ /* 0x000fe200000e0000 */
[----:B------:R-:W-:Y:S01]  /*b570*/  VIADD R7, R7, 0x1 ;  /* 0x0000000107077836 */ /* 0x000fe20000000000 */
[----:B------:R-:W-:Y:S01]  /*b580*/  R2UR UR8, R14 ;  /* 0x000000000e0872ca */ /* 0x000fe200000e0000 */
[----:B------:R-:W-:Y:S01]  /*b590*/  UIADD3.X UR25, URZ, UR23, URZ, UP1, !UPT ;  /* 0x000000173f197290 */ /* 0x000fe20008ffe43f */
[----:B------:R-:W-:Y:S01]  /*b5a0*/  R2UR UR10, R24 ;  /* 0x00000000180a72ca */ /* 0x000fe200000e0000 */
[----:B------:R-:W-:Y:S01]  /*b5b0*/  UMOV UR6, 0x0 ;  /* 0x0000000000067882 */ /* 0x000fe20000000000 */
[----:B------:R-:W-:Y:S01]  /*b5c0*/  R2UR UR12, R6 ;  /* 0x00000000060c72ca */ /* 0x000fe200000e0000 */
[----:B------:R-:W-:Y:S01]  /*b5d0*/  UMOV UR7, 0x10000000 ;  /* 0x1000000000077882 */ /* 0x000fe20000000000 */
[----:B------:R-:W-:Y:S01]  /*b5e0*/  R2UR UR19, R20 ;  /* 0x00000000141372ca */ /* 0x000fe200000e0000 */
[----:B------:R-:W-:Y:S01]  /*b5f0*/  UMOV UR26, 0x30000 ;  /* 0x00030000001a7882 */ /* 0x000fe20000000000 */
[----:B------:R-:W-:Y:S01]  /*b600*/  ISETP.GT.AND P1, PT, R4, 0x1, PT ;  /* 0x000000010400780c */ /* 0x000fe20003f24270 */
[----:B------:R-:W-:Y:S01]  /*b610*/  UIADD3 UR14, UR5, 0x200, URZ ;  /* 0x00000200050e7890 */ /* 0x000fe2000fffe03f */
[----:B------:R-:W-:Y:S01]  /*b620*/  ISETP.NE.AND P0, PT, R7, 0x12, PT ;  /* 0x000000120700780c */ /* 0x000fe20003f05270 */
[----:B------:R-:W-:Y:S01]  /*b630*/  UIADD3.X UR5, URZ, UR23, URZ, UP0, !UPT ;  /* 0x000000173f057290 */ /* 0x000fe200087fe43f */
[----:B------:R-:W-:Y:S01]  /*b640*/  VIADD R24, R24, 0x10 ;  /* 0x0000001018187836 */ /* 0x000fe20000000000 */
[----:B------:R-:W-:Y:S01]  /*b650*/  UIADD3 UR15, UR8, 0x24200, URZ ;  /* 0x00024200080f7890 */ /* 0x000fe2000fffe03f */
[----:B------:R-:W-:-:S02]  /*b660*/  SEL R14, RZ, 0x1, P0 ;  /* 0x00000001ff0e7807 */ /* 0x000fc40000000000 */
[----:B------:R-:W-:Y:S01]  /*b670*/  UMOV UR8, UR14 ;  /* 0x0000000e00087c82 */ /* 0x000fe20008000000 */
[----:B------:R-:W-:Y:S02]  /*b680*/  SEL R7, R7, RZ, P0 ;  /* 0x000000ff07077207 */ /* 0x000fe40000000000 */
[----:B------:R-:W-:Y:S01]  /*b690*/  LOP3.LUT R5, R5, R14, RZ, 0x3c, !PT ;  /* 0x0000000e05057212 */ /* 0x000fe200078e3cff */
[----:B------:R0:W-:Y:S02]  /*b6a0*/  UTMALDG.3D [UR8], [UR4], desc[UR6] ;  /* 0x00000608040075b4 */ /* 0x0001e40008011000 */
[----:B0-----:R-:W-:Y:S01]  /*b6b0*/  UMOV UR8, UR15 ;  /* 0x0000000f00087c82 */ /* 0x001fe20008000000 */
[----:B------:R-:W-:Y:S02]  /*b6c0*/  UMOV UR11, UR19 ;  /* 0x00000013000b7c82 */ /* 0x000fe40008000000 */
[----:B------:R0:W-:Y:S02]  /*b6d0*/  UTMALDG.3D.MULTICAST [UR8], [UR24], UR26, desc[UR6] ;  /* 0x00000608180073b4 */ /* 0x0001e4000801181a */
[----:B0-----:R-:W-:Y:S05]  /*b6e0*/  @P1 BRA `(.L_x_299) ;  /* 0xfffffffc00441947 */ /* 0x001fea000383ffff */
.L_x_296:
[----:B------:R-:W-:Y:S05]  /*b6f0*/  BSYNC B1 ;  /* 0x0000000000017941 */ /* 0x000fea0003800000 */
.L_x_295:
[----:B------:R-:W-:Y:S01]  /*b700*/  LOP3.LUT P1, RZ, R9, 0xff, RZ, 0xc0, !PT ;  /* 0x000000ff09ff7812 */ /* 0x000fe2000782c0ff */
[C---:B------:R-:W-:Y:S01]  /*b710*/  IMAD.IADD R6, R10.reuse, 0x1, R3 ;  /* 0x000000010a067824 */ /* 0x040fe200078e0203 */
[----:B------:R-:W-:Y:S01]  /*b720*/  ULDC.64 UR4, c[0x0][0x650] ;  /* 0x0001940000047ab9 */ /* 0x000fe20000000a00 */
[----:B------:R-:W-:Y:S01]  /*b730*/  ISETP.GE.U32.AND P2, PT, R10, 0x12, PT ;  /* 0x000000120a00780c */ /* 0x000fe20003f46070 */
[----:B------:R-:W-:Y:S01]  /*b740*/  BSSY B1, `(.L_x_300) ;  /* 0x000006c000017945 */ /* 0x000fe20003800000 */
[----:B------:R-:W-:Y:S01]  /*b750*/  IMAD.MOV.U32 R21, RZ, RZ, -0x1 ;  /* 0xffffffffff157424 */ /* 0x000fe200078e00ff */
[----:B------:R-:W-:Y:S01]  /*b760*/  ISETP.GT.U32.AND P0, PT, R6, 0x11, PT ;  /* 0x000000110600780c */ /* 0x000fe20003f04070 */
[----:B------:R-:W-:Y:S01]  /*b770*/  IMAD.MOV.U32 R20, RZ, RZ, -0x1 ;  /* 0xffffffffff147424 */ /* 0x000fe200078e00ff */
[----:B------:R-:W-:Y:S02]  /*b780*/  PRMT R9, RZ, 0x7610, R9 ;  /* 0x00007610ff097816 */ /* 0x000fe40000000009 */
[----:B------:R-:W-:-:S03]  /*b790*/  ISETP.LT.U32.AND P0, PT, R10, 0x12, P0 ;  /* 0x000000120a00780c */ /* 0x000fc60000701070 */
[----:B------:R-:W0:Y:S01]  /*b7a0*/  @P1 S2R R5, SR_CgaCtaId ;  /* 0x0000000000051919 */ /* 0x000e220000008800 */
[----:B------:R-:W-:-:S04]  /*b7b0*/  @P1 MOV R4, 0x400 ;  /* 0x0000040000041802 */ /* 0x000fc80000000f00 */
[----:B0-----:R-:W-:Y:S01]  /*b7c0*/  @P1 LEA R3, R5, R4, 0x18 ;  /* 0x0000000405031211 */ /* 0x001fe200078ec0ff */
[----:B------:R-:W-:-:S03]  /*b7d0*/  IMAD.WIDE.U32 R4, R6, 0x38e38e39, RZ ;  /* 0x38e38e3906047825 */ /* 0x000fc600078e00ff */
[----:B------:R0:W-:Y:S01]  /*b7e0*/  @P1 SYNCS.ARRIVE.TRANS64.A1T0 RZ, [R3+URZ+0x138], RZ ;  /* 0x000138ff03ff19a7 */ /* 0x0001e2000810003f */
[----:B------:R-:W-:Y:S02]  /*b7f0*/  IADD3 R16, P1, R16, UR20, RZ ;  /* 0x0000001410107c10 */ /* 0x000fe4000ff3e0ff */
[----:B------:R-:W-:Y:S02]  /*b800*/  SHF.R.U32.HI R5, RZ, 0x2, R5 ;  /* 0x00000002ff057819 */ /* 0x000fe40000011605 */
[----:B------:R-:W-:Y:S02]  /*b810*/  IADD3.X R17, R17, UR13, RZ, P1, !PT ;  /* 0x0000000d11117c10 */ /* 0x000fe40008ffe4ff */
[----:B------:R-:W-:Y:S02]  /*b820*/  PRMT R4, RZ, 0x7610, R4 ;  /* 0x00007610ff047816 */ /* 0x000fe40000000004 */
[----:B0-----:R-:W-:Y:S02]  /*b830*/  SEL R3, RZ, 0x1, !P0 ;  /* 0x00000001ff037807 */ /* 0x001fe40004000000 */
[----:B------:R-:W-:-:S02]  /*b840*/  ISETP.GE.U32.AND P0, PT, R16, UR4, PT ;  /* 0x0000000410007c0c */ /* 0x000fc4000bf06070 */
[----:B------:R-:W-:Y:S01]  /*b850*/  LOP3.LUT R0, R0, R3, RZ, 0x3c, !PT ;  /* 0x0000000300007212 */ /* 0x000fe200078e3cff */
[----:B------:R-:W-:Y:S01]  /*b860*/  IMAD R3, R5, -0x12, R6 ;  /* 0xffffffee05037824 */ /* 0x000fe200078e0206 */
[----:B------:R-:W-:Y:S01]  /*b870*/  ISETP.GE.U32.AND.EX P0, PT, R17, UR5, PT, P0 ;  /* 0x0000000511007c0c */ /* 0x000fe2000bf06100 */
[----:B------:R-:W-:Y:S01]  /*b880*/  IMAD.MOV.U32 R6, RZ, RZ, -0x1 ;  /* 0xffffffffff067424 */ /* 0x000fe200078e00ff */
[----:B------:R-:W-:-:S11]  /*b890*/  @P2 LOP3.LUT R0, R0, 0x1, R5, 0x78, !PT ;  /* 0x0000000100002812 */ /* 0x000fd600078e7805 */
[----:B------:R-:W-:Y:S05]  /*b8a0*/  @P0 BRA `(.L_x_301) ;  /* 0x0000000400540947 */ /* 0x000fea0003800000 */
[----:B------:R-:W0:Y:S01]  /*b8b0*/  S2R R15, SR_CTAID.X ;  /* 0x00000000000f7919 */ /* 0x000e220000002500 */
[----:B------:R-:W-:Y:S01]  /*b8c0*/  ULDC.64 UR4, c[0x0][0x628] ;  /* 0x00018a0000047ab9 */ /* 0x000fe20000000a00 */
[----:B------:R-:W-:Y:S01]  /*b8d0*/  ULDC UR7, c[0x0][0x630] ;  /* 0x00018c0000077ab9 */ /* 0x000fe20000000800 */
[----:B------:R-:W-:Y:S01]  /*b8e0*/  ISETP.NE.U32.AND P0, PT, RZ, UR4, PT ;  /* 0x00000004ff007c0c */ /* 0x000fe2000bf05070 */
[----:B------:R-:W1:Y:S01]  /*b8f0*/  S2R R20, SR_CTAID.Y ;  /* 0x0000000000147919 */ /* 0x000e620000002600 */
[----:B------:R-:W-:Y:S01]  /*b900*/  ULDC UR8, c[0x0][0x150] ;  /* 0x0000540000087ab9 */ /* 0x000fe20000000800 */
[----:B------:R-:W-:Y:S01]  /*b910*/  IMAD.MOV.U32 R4, RZ, RZ, R16 ;  /* 0x000000ffff047224 */ /* 0x000fe200078e0010 */
[----:B------:R-:W-:Y:S01]  /*b920*/  ISETP.NE.AND.EX P0, PT, RZ, UR5, PT, P0 ;  /* 0x00000005ff007c0c */ /* 0x000fe2000bf05300 */
[----:B------:R-:W-:Y:S01]  /*b930*/  IMAD.MOV.U32 R5, RZ, RZ, R17 ;  /* 0x000000ffff057224 */ /* 0x000fe200078e0011 */
[----:B0-----:R-:W-:-:S11]  /*b940*/  I2FP.F32.U32 R22, R15 ;  /* 0x0000000f00167245 */ /* 0x001fd60000201000 */
[----:B------:R-:W-:Y:S05]  /*b950*/  @!P0 BRA `(.L_x_302) ;  /* 0x0000000000288947 */ /* 0x000fea0003800000 */
[----:B------:R-:W-:Y:S02]  /*b960*/  ULDC UR6, c[0x0][0x634] ;  /* 0x00018d0000067ab9 */ /* 0x000fe40000000800 */
[----:B------:R-:W-:-:S05]  /*b970*/  IADD3 R5, P0, R16, UR6, RZ ;  /* 0x0000000610057c10 */ /* 0x000fca000ff1e0ff */
[----:B------:R-:W-:-:S04]  /*b980*/  IMAD.X R21, RZ, RZ, R17, P0 ;  /* 0x000000ffff157224 */ /* 0x000fc800000e0611 */
[----:B------:R-:W-:-:S04]  /*b990*/  IMAD.WIDE.U32 R6, R21, UR4, RZ ;  /* 0x0000000415067c25 */ /* 0x000fc8000f8e00ff */
[----:B------:R-:W-:-:S04]  /*b9a0*/  IMAD.WIDE.U32 R6, P0, R5, UR5, R6 ;  /* 0x0000000505067c25 */ /* 0x000fc8000f800006 */
[----:B------:R-:W-:-:S04]  /*b9b0*/  IMAD.WIDE.U32 R4, R5, UR4, RZ ;  /* 0x0000000405047c25 */ /* 0x000fc8000f8e00ff */
[----:B------:R-:W-:Y:S01]  /*b9c0*/  IMAD.MOV.U32 R4, RZ, RZ, R7 ;  /* 0x000000ffff047224 */ /* 0x000fe200078e0007 */
[----:B------:R-:W-:Y:S01]  /*b9d0*/  IADD3 RZ, P1, R5, R6, RZ ;  /* 0x0000000605ff7210 */ /* 0x000fe20007f3e0ff */
[----:B------:R-:W-:-:S04]  /*b9e0*/  IMAD.X R5, RZ, RZ, RZ, P0 ;  /* 0x000000ffff057224 */ /* 0x000fc800000e06ff */
[----:B------:R-:W-:-:S08]  /*b9f0*/  IMAD.WIDE.U32.X R4, R21, UR5, R4, P1 ;  /* 0x0000000515047c25 */ /* 0x000fd000088e0404 */
.L_x_302:
[--C-:B------:R-:W-:Y:S01]  /*ba00*/  SHF.R.U64 R14, R4, UR7, R5.reuse ;  /* 0x00000007040e7c19 */ /* 0x100fe20008001205 */
[----:B------:R-:W-:Y:S01]  /*ba10*/  FMUL R22, R22, UR8 ;  /* 0x0000000816167c20 */ /* 0x000fe20008400000 */
[----:B------:R-:W-:Y:S01]  /*ba20*/  SHF.R.U32.HI R4, RZ, UR7, R5 ;  /* 0x00000007ff047c19 */ /* 0x000fe20008011605 */
[----:B------:R-:W0:Y:S01]  /*ba30*/  LDC R6, c[0x0][0x144] ;  /* 0x00005100ff067b82 */ /* 0x000e220000000800 */
[----:B------:R-:W-:Y:S01]  /*ba40*/  IADD3 R5, P0, RZ, -R14, RZ ;  /* 0x8000000eff057210 */ /* 0x000fe20007f1e0ff */
[----:B------:R-:W-:Y:S01]  /*ba50*/  ULDC UR6, c[0x0][0x154] ;  /* 0x0000550000067ab9 */ /* 0x000fe20000000800 */
[----:B-1----:R-:W-:Y:S01]  /*ba60*/  I2FP.F32.U32 R7, R20 ;  /* 0x0000001400077245 */ /* 0x002fe20000201000 */
[----:B------:R-:W1:Y:S01]  /*ba70*/  F2I.U32.TRUNC.NTZ R22, R22 ;  /* 0x0000001600167305 */ /* 0x000e62000020f000 */
[----:B------:R-:W-:Y:S01]  /*ba80*/  ULDC.64 UR4, c[0x0][0x620] ;  /* 0x0001880000047ab9 */ /* 0x000fe20000000a00 */
[----:B------:R-:W-:Y:S01]  /*ba90*/  IMAD.X R4, RZ, RZ, ~R4, P0 ;  /* 0x000000ffff047224 */ /* 0x000fe200000e0e04 */
[----:B------:R-:W-:Y:S01]  /*baa0*/  ISETP.NE.AND P2, PT, R2, 0x1, PT ;  /* 0x000000010200780c */ /* 0x000fe20003f45270 */
[----:B------:R-:W-:Y:S01]  /*bab0*/  FMUL R23, R7, UR6 ;  /* 0x0000000607177c20 */ /* 0x000fe20008400000 */
[----:B------:R-:W2:Y:S01]  /*bac0*/  LDC R25, c[0x0][0x148] ;  /* 0x00005200ff197b82 */ /* 0x000ea20000000800 */
[----:B------:R-:W-:Y:S01]  /*bad0*/  IMAD R4, R4, UR4, RZ ;  /* 0x0000000404047c24 */ /* 0x000fe2000f8e02ff */
[----:B------:R-:W-:-:S02]  /*bae0*/  ULDC.64 UR6, c[0x0][0x640] ;  /* 0x0001900000067ab9 */ /* 0x000fc40000000a00 */
[----:B------:R-:W-:Y:S01]  /*baf0*/  ISETP.NE.U32.AND P0, PT, RZ, UR6, PT ;  /* 0x00000006ff007c0c */ /* 0x000fe2000bf05070 */
[----:B------:R-:W3:Y:S01]  /*bb00*/  F2I.U32.TRUNC.NTZ R23, R23 ;  /* 0x0000001700177305 */ /* 0x000ee2000020f000 */
[C---:B------:R-:W-:Y:S02]  /*bb10*/  IMAD R7, R5.reuse, UR5, R4 ;  /* 0x0000000505077c24 */ /* 0x040fe4000f8e0204 */
[----:B------:R-:W-:Y:S01]  /*bb20*/  IMAD.WIDE.U32 R4, R5, UR4, R16 ;  /* 0x0000000405047c25 */ /* 0x000fe2000f8e0010 */
[----:B------:R-:W-:Y:S01]  /*bb30*/  ULDC UR4, c[0x0][0x618] ;  /* 0x0001860000047ab9 */ /* 0x000fe20000000800 */
[----:B------:R-:W-:Y:S02]  /*bb40*/  ISETP.NE.AND.EX P0, PT, RZ, UR7, PT, P0 ;  /* 0x00000007ff007c0c */ /* 0x000fe4000bf05300 */
[----:B-1----:R-:W-:Y:S01]  /*bb50*/  IMAD.MOV R22, RZ, RZ, -R22 ;  /* 0x000000ffff167224 */ /* 0x002fe200078e0a16 */
[----:B------:R-:W-:-:S03]  /*bb60*/  IADD3 R5, R5, R7, RZ ;  /* 0x0000000705057210 */ /* 0x000fc60007ffe0ff */
[----:B0-----:R-:W-:Y:S01]  /*bb70*/  IMAD R15, R6, R22, R15 ;  /* 0x00000016060f7224 */ /* 0x001fe200078e020f */
[--C-:B------:R-:W-:Y:S02]  /*bb80*/  SHF.R.U64 R21, R4, UR4, R5.reuse ;  /* 0x0000000404157c19 */ /* 0x100fe40008001205 */
[----:B------:R-:W-:Y:S01]  /*bb90*/  SHF.R.U32.HI R4, RZ, UR4, R5 ;  /* 0x00000004ff047c19 */ /* 0x000fe20008011605 */
[----:B------:R-:W-:Y:S01]  /*bba0*/  ULDC UR4, c[0x0][0x608] ;  /* 0x0001820000047ab9 */ /* 0x000fe20000000800 */
[----:B---3--:R-:W-:Y:S02]  /*bbb0*/  IMAD.MOV R6, RZ, RZ, -R23 ;  /* 0x000000ffff067224 */ /* 0x008fe400078e0a17 */
[--C-:B------:R-:W-:Y:S02]  /*bbc0*/  SHF.R.U64 R22, R21, UR4, R4.reuse ;  /* 0x0000000415167c19 */ /* 0x100fe40008001204 */
[----:B------:R-:W-:Y:S01]  /*bbd0*/  SHF.R.U32.HI R5, RZ, UR4, R4 ;  /* 0x00000004ff057c19 */ /* 0x000fe20008011604 */
[----:B------:R-:W-:Y:S01]  /*bbe0*/  ULDC UR4, c[0x0][0x658] ;  /* 0x0001960000047ab9 */ /* 0x000fe20000000800 */
[----:B--2---:R-:W-:-:S02]  /*bbf0*/  @P2 IMAD R15, R25, R6, R20 ;  /* 0x00000006190f2224 */ /* 0x004fc400078e0214 */
[--C-:B------:R-:W-:Y:S02]  /*bc00*/  SHF.R.U64 R20, R22, UR4, R5.reuse ;  /* 0x0000000416147c19 */ /* 0x100fe40008001205 */
[----:B------:R-:W-:-:S03]  /*bc10*/  SHF.R.U32.HI R23, RZ, UR4, R5 ;  /* 0x00000004ff177c19 */ /* 0x000fc60008011605 */
[----:B------:R-:W-:Y:S02]  /*bc20*/  IMAD.MOV.U32 R6, RZ, RZ, R20 ;  /* 0x000000ffff067224 */ /* 0x000fe400078e0014 */
[----:B------:R-:W-:Y:S01]  /*bc30*/  IMAD.MOV.U32 R5, RZ, RZ, R23 ;  /* 0x000000ffff057224 */ /* 0x000fe200078e0017 */
[----:B------:R-:W-:Y:S06]  /*bc40*/  @!P0 BRA `(.L_x_303) ;  /* 0x00000000002c8947 */ /* 0x000fec0003800000 */
        /* <DEDUP_REMOVED lines=9> */
[----:B------:R-:W-:-:S04]  /*bce0*/  IMAD.WIDE.U32.X R4, R23, UR7, R4, P1 ;  /* 0x0000000717047c25 */ /* 0x000fc800088e0404 */
[----:B------:R-:W-:-:S07]  /*bcf0*/  IMAD.MOV.U32 R6, RZ, RZ, R4 ;  /* 0x000000ffff067224 */ /* 0x000fce00078e0004 */
.L_x_303:
[----:B------:R-:W-:Y:S01]  /*bd00*/  ULDC UR4, c[0x0][0x648] ;  /* 0x0001920000047ab9 */ /* 0x000fe20000000800 */
[----:B------:R-:W-:Y:S01]  /*bd10*/  LOP3.LUT R4, R22, UR17, RZ, 0xc0, !PT ;  /* 0x0000001116047c12 */ /* 0x000fe2000f8ec0ff */
[----:B------:R-:W-:Y:S01]  /*bd20*/  ULDC UR5, c[0x0][0x610] ;  /* 0x0001840000057ab9 */ /* 0x000fe20000000800 */
[----:B------:R-:W-:Y:S01]  /*bd30*/  SHF.R.U64 R5, R6, UR4, R5 ;  /* 0x0000000406057c19 */ /* 0x000fe20008001205 */
[----:B------:R-:W-:Y:S01]  /*bd40*/  ULDC UR4, c[0x0][0x638] ;  /* 0x00018e0000047ab9 */ /* 0x000fe20000000800 */
[----:B------:R-:W-:-:S03]  /*bd50*/  LOP3.LUT R21, R21, UR16, RZ, 0xc0, !PT ;  /* 0x0000001015157c12 */ /* 0x000fc6000f8ec0ff */
[----:B------:R-:W-:Y:S02]  /*bd60*/  IMAD.MOV R7, RZ, RZ, -R5 ;  /* 0x000000ffff077224 */ /* 0x000fe400078e0a05 */
[----:B------:R-:W-:Y:S02]  /*bd70*/  IMAD R4, R5, UR18, R4 ;  /* 0x0000001205047c24 */ /* 0x000fe4000f8e0204 */
[----:B------:R-:W-:Y:S01]  /*bd80*/  IMAD R20, R7, UR4, R20 ;  /* 0x0000000407147c24 */ /* 0x000fe2000f8e0214 */
[----:B------:R-:W-:Y:S01]  /*bd90*/  ULDC UR4, c[0x0][0x600] ;  /* 0x0001800000047ab9 */ /* 0x000fe20000000800 */
[----:B------:R-:W-:Y:S02]  /*bda0*/  IMAD R15, R4, UR5, R15 ;  /* 0x00000005040f7c24 */ /* 0x000fe4000f8e020f */
[----:B------:R-:W-:Y:S02]  /*bdb0*/  IMAD R6, R20, UR4, R21 ;  /* 0x0000000414067c24 */ /* 0x000fe4000f8e0215 */
[----:B------:R-:W-:-:S03]  /*bdc0*/  IMAD.MOV.U32 R4, RZ, RZ, 0x1 ;  /* 0x00000001ff047424 */ /* 0x000fc600078e00ff */
[----:B------:R-:W-:Y:S02]  /*bdd0*/  SEL R20, R6, R15, !P2 ;  /* 0x0000000f06147207 */ /* 0x000fe40005000000 */
[----:B------:R-:W-:Y:S01]  /*bde0*/  SEL R21, R15, R6, !P2 ;  /* 0x000000060f157207 */ /* 0x000fe20005000000 */
[----:B------:R-:W-:-:S07]  /*bdf0*/  IMAD.MOV.U32 R6, RZ, RZ, R14 ;  /* 0x000000ffff067224 */ /* 0x000fce00078e000e */
.L_x_301:
[----:B------:R-:W-:Y:S05]  /*be00*/  BSYNC B1 ;  /* 0x0000000000017941 */ /* 0x000fea0003800000 */
.L_x_300:
[----:B------:R-:W-:-:S13]  /*be10*/  LOP3.LUT P0, RZ, R4, 0xff, RZ, 0xc0, !PT ;  /* 0x000000ff04ff7812 */ /* 0x000fda000780c0ff */
[----:B------:R-:W-:Y:S05]  /*be20*/  @P0 BRA `(.L_x_304) ;  /* 0xfffffff400400947 */ /* 0x000fea000383ffff */
[----:B------:R-:W-:Y:S05]  /*be30*/  BSYNC B0 ;  /* 0x0000000000007941 */ /* 0x000fea0003800000 */
.L_x_293:
[----:B------:R-:W-:-:S03]  /*be40*/  UMOV UR4, 0xffffffff ;  /* 0xffffffff00047882 */ /* 0x000fc60000000000 */
[----:B------:R-:W-:Y:S05]  /*be50*/  BRA.DIV UR4, `(.L_x_305) ;  /* 0x0000000e04107947 */ /* 0x000fea000b800000 */
[----:B------:R-:W-:-:S13]  /*be60*/  ELECT P6, URZ, PT ;  /* 0x00000000003f782f */ /* 0x000fda00038c0000 */
.L_x_333:
[----:B------:R-:W-:Y:S04]  /*be70*/  BSSY B0, `(.L_x_306) ;  /* 0x00000a9000007945 */ /* 0x000fe80003800000 */
[----:B------:R-:W-:Y:S05]  /*be80*/  @!P6 BRA `(.L_x_307) ;  /* 0x00000008009ce947 */ /* 0x000fea0003800000 */
[----:B------:R-:W-:-:S04]  /*be90*/  LOP3.LUT R19, R19, 0x2, RZ, 0xfc, !PT ;  /* 0x0000000213137812 */ /* 0x000fc800078efcff */
[----:B------:R-:W-:-:S13]  /*bea0*/  ISETP.NE.AND P0, PT, R19, 0x3, PT ;  /* 0x000000031300780c */ /* 0x000fda0003f05270 */
[----:B------:R-:W-:Y:S05]  /*beb0*/  @!P0 BRA `(.L_x_308) ;  /* 0x0000000000048947 */ /* 0x000fea0003800000 */
[----:B------:R-:W-:Y:S01]  /*bec0*/  BPT.TRAP 0x1 ;  /* 0x000000040000795c */ /* 0x000fe20000300000 */
.L_x_308:
[----:B------:R-:W0:Y:S01]  /*bed0*/  S2R R5, SR_CgaCtaId ;  /* 0x0000000000057919 */ /* 0x000e220000008800 */
[----:B------:R-:W-:Y:S02]  /*bee0*/  MOV R2, 0x400 ;  /* 0x0000040000027802 */ /* 0x000fe40000000f00 */
[----:B------:R-:W-:Y:S02]  /*bef0*/  SHF.L.U32 R4, R0, 0x1f, RZ ;  /* 0x0000001f00047819 */ /* 0x000fe400000006ff */
[----:B0-----:R-:W-:-:S05]  /*bf00*/  LEA R2, R5, R2, 0x18 ;  /* 0x0000000205027211 */ /* 0x001fca00078ec0ff */
[----:B------:R-:W-:-:S04]  /*bf10*/  VIADD R2, R2, 0x90 ;  /* 0x0000009002027836 */ /* 0x000fc80000000000 */
[C---:B------:R-:W-:Y:S02]  /*bf20*/  IMAD R7, R3.reuse, 0x8, R2 ;  /* 0x0000000803077824 */ /* 0x040fe400078e0202 */
[----:B------:R-:W-:Y:S02]  /*bf30*/  VIADD R3, R3, 0x1 ;  /* 0x0000000103037836 */ /* 0x000fe40000000000 */
[----:B------:R-:W0:Y:S03]  /*bf40*/  SYNCS.PHASECHK.TRANS64.TRYWAIT P0, [R7+URZ], R4 ;  /* 0x00000004070075a7 */ /* 0x000e26000800017f */
[----:B------:R-:W-:-:S04]  /*bf50*/  ISETP.NE.AND P1, PT, R3, 0x12, PT ;  /* 0x000000120300780c */ /* 0x000fc80003f25270 */
[----:B------:R-:W-:Y:S02]  /*bf60*/  SEL R5, RZ, 0x1, P1 ;  /* 0x00000001ff057807 */ /* 0x000fe40000800000 */
[----:B------:R-:W-:Y:S02]  /*bf70*/  SEL R3, R3, RZ, P1 ;  /* 0x000000ff03037207 */ /* 0x000fe40000800000 */
[----:B------:R-:W-:-:S03]  /*bf80*/  LOP3.LUT R6, R0, R5, RZ, 0x3c, !PT ;  /* 0x0000000500067212 */ /* 0x000fc600078e3cff */
[----:B------:R-:W-:Y:S01]  /*bf90*/  IMAD R8, R3, 0x8, R2 ;  /* 0x0000000803087824 */ /* 0x000fe200078e0202 */
[----:B------:R-:W-:Y:S01]  /*bfa0*/  SHF.L.U32 R5, R6, 0x1f, RZ ;  /* 0x0000001f06057819 */ /* 0x000fe200000006ff */
[----:B0-----:R-:W-:Y:S06]  /*bfb0*/  @!P0 BRA `(.L_x_309) ;  /* 0x0000000800d88947 */ /* 0x001fec0003800000 */
.L_x_334:
[----:B------:R-:W1:Y:S01]  /*bfc0*/  SYNCS.PHASECHK.TRANS64.TRYWAIT P0, [R8+URZ], R5 ;  /* 0x00000005080075a7 */ /* 0x000e62000800017f */
[----:B------:R-:W-:-:S05]  /*bfd0*/  VIADD R0, R3, 0x1 ;  /* 0x0000000103007836 */ /* 0x000fca0000000000 */
[----:B------:R-:W-:-:S04]  /*bfe0*/  ISETP.NE.AND P1, PT, R0, 0x12, PT ;  /* 0x000000120000780c */ /* 0x000fc80003f25270 */
[----:B------:R-:W-:Y:S02]  /*bff0*/  SEL R3, RZ, 0x1, P1 ;  /* 0x00000001ff037807 */ /* 0x000fe40000800000 */
[----:B0-----:R-:W-:Y:S02]  /*c000*/  SEL R7, R0, RZ, P1 ;  /* 0x000000ff00077207 */ /* 0x001fe40000800000 */
[----:B------:R-:W-:-:S03]  /*c010*/  LOP3.LUT R6, R6, R3, RZ, 0x3c, !PT ;  /* 0x0000000306067212 */ /* 0x000fc600078e3cff */
[----:B------:R-:W-:Y:S01]  /*c020*/  IMAD R9, R7, 0x8, R2 ;  /* 0x0000000807097824 */ /* 0x000fe200078e0202 */
[----:B------:R-:W-:Y:S01]  /*c030*/  SHF.L.U32 R4, R6, 0x1f, RZ ;  /* 0x0000001f06047819 */ /* 0x000fe200000006ff */
[----:B-1----:R-:W-:Y:S06]  /*c040*/  @!P0 BRA `(.L_x_310) ;  /* 0x0000000800c88947 */ /* 0x002fec0003800000 */
.L_x_335:
[----:B------:R-:W1:Y:S01]  /*c050*/  SYNCS.PHASECHK.TRANS64.TRYWAIT P0, [R9+URZ], R4 ;  /* 0x00000004090075a7 */ /* 0x000e62000800017f */
[----:B------:R-:W-:-:S04]  /*c060*/  IADD3 R0, R7, 0x1, RZ ;  /* 0x0000000107007810 */ /* 0x000fc80007ffe0ff */
[----:B------:R-:W-:-:S04]  /*c070*/  ISETP.NE.AND P1, PT, R0, 0x12, PT ;  /* 0x000000120000780c */ /* 0x000fc80003f25270 */
[----:B------:R-:W-:Y:S02]  /*c080*/  SEL R3, RZ, 0x1, P1 ;  /* 0x00000001ff037807 */ /* 0x000fe40000800000 */
[----:B------:R-:W-:Y:S02]  /*c090*/  SEL R7, R0, RZ, P1 ;  /* 0x000000ff00077207 */ /* 0x000fe40000800000 */
[----:B------:R-:W-:-:S03]  /*c0a0*/  LOP3.LUT R6, R6, R3, RZ, 0x3c, !PT ;  /* 0x0000000306067212 */ /* 0x000fc600078e3cff */
[----:B0-----:R-:W-:Y:S01]  /*c0b0*/  IMAD R8, R7, 0x8, R2 ;  /* 0x0000000807087824 */ /* 0x001fe200078e0202 */
[----:B------:R-:W-:Y:S01]  /*c0c0*/  SHF.L.U32 R5, R6, 0x1f, RZ ;  /* 0x0000001f06057819 */ /* 0x000fe200000006ff */
[----:B-1----:R-:W-:Y:S06]  /*c0d0*/  @!P0 BRA `(.L_x_311) ;  /* 0x0000000800b88947 */ /* 0x002fec0003800000 */
.L_x_336:
[----:B------:R-:W1:Y:S01]  /*c0e0*/  SYNCS.PHASECHK.TRANS64.TRYWAIT P0, [R8+URZ], R5 ;  /* 0x00000005080075a7 */ /* 0x000e62000800017f */
[----:B------:R-:W-:-:S05]  /*c0f0*/  VIADD R0, R7, 0x1 ;  /* 0x0000000107007836 */ /* 0x000fca0000000000 */
[----:B------:R-:W-:-:S04]  /*c100*/  ISETP.NE.AND P1, PT, R0, 0x12, PT ;  /* 0x000000120000780c */ /* 0x000fc80003f25270 */
[----:B------:R-:W-:Y:S02]  /*c110*/  SEL R3, RZ, 0x1, P1 ;  /* 0x00000001ff037807 */ /* 0x000fe40000800000 */
[----:B------:R-:W-:Y:S02]  /*c120*/  SEL R7, R0, RZ, P1 ;  /* 0x000000ff00077207 */ /* 0x000fe40000800000 */
[----:B------:R-:W-:-:S03]  /*c130*/  LOP3.LUT R6, R6, R3, RZ, 0x3c, !PT ;  /* 0x0000000306067212 */ /* 0x000fc600078e3cff */
[----:B0-----:R-:W-:Y:S01]  /*c140*/  IMAD R9, R7, 0x8, R2 ;  /* 0x0000000807097824 */ /* 0x001fe200078e0202 */
[----:B------:R-:W-:Y:S01]  /*c150*/  SHF.L.U32 R4, R6, 0x1f, RZ ;  /* 0x0000001f06047819 */ /* 0x000fe200000006ff */
[----:B-1----:R-:W-:Y:S06]  /*c160*/  @!P0 BRA `(.L_x_312) ;  /* 0x0000000800a88947 */ /* 0x002fec0003800000 */
.L_x_337:
        /* <DEDUP_REMOVED lines=9> */
.L_x_338:
        /* <DEDUP_REMOVED lines=9> */
.L_x_339:
        /* <DEDUP_REMOVED lines=9> */
.L_x_340:
        /* <DEDUP_REMOVED lines=9> */
.L_x_341:
        /* <DEDUP_REMOVED lines=9> */
.L_x_342:
        /* <DEDUP_REMOVED lines=9> */
.L_x_343:
[----:B------:R-:W1:Y:S01]  /*c4d0*/  SYNCS.PHASECHK.TRANS64.TRYWAIT P0, [R9+URZ], R4 ;  /* 0x00000004090075a7 */ /* 0x000e62000800017f */
[----:B------:R-:W-:-:S05]  /*c4e0*/  VIADD R0, R7, 0x1 ;  /* 0x0000000107007836 */ /* 0x000fca0000000000 */
[----:B------:R-:W-:-:S04]  /*c4f0*/  ISETP.NE.AND P1, PT, R0, 0x12, PT ;  /* 0x000000120000780c */ /* 0x000fc80003f25270 */
[----:B------:R-:W-:Y:S02]  /*c500*/  SEL R3, RZ, 0x1, P1 ;  /* 0x00000001ff037807 */ /* 0x000fe40000800000 */
[----:B------:R-:W-:Y:S02]  /*c510*/  SEL R7, R0, RZ, P1 ;  /* 0x000000ff00077207 */ /* 0x000fe40000800000 */
[----:B------:R-:W-:Y:S02]  /*c520*/  LOP3.LUT R6, R6, R3, RZ, 0x3c, !PT ;  /* 0x0000000306067212 */ /* 0x000fe400078e3cff */
[----:B0-----:R-:W-:Y:S02]  /*c530*/  LEA R8, R7, R2, 0x3 ;  /* 0x0000000207087211 */ /* 0x001fe400078e18ff */
[----:B------:R-:W-:Y:S01]  /*c540*/  SHF.L.U32 R5, R6, 0x1f, RZ ;  /* 0x0000001f06057819 */ /* 0x000fe200000006ff */
[----:B-1----:R-:W-:Y:S06]  /*c550*/  @!P0 BRA `(.L_x_319) ;  /* 0x0000000800388947 */ /* 0x002fec0003800000 */
.L_x_344:
        /* <DEDUP_REMOVED lines=9> */
.L_x_345:
        /* <DEDUP_REMOVED lines=9> */
.L_x_346:
        /* <DEDUP_REMOVED lines=9> */
.L_x_347:
        /* <DEDUP_REMOVED lines=9> */
.L_x_348:
[----:B------:R-:W1:Y:S01]  /*c7a0*/  SYNCS.PHASECHK.TRANS64.TRYWAIT P0, [R8+URZ], R5 ;  /* 0x00000005080075a7 */ /* 0x000e62000800017f */
[----:B------:R-:W-:-:S05]  /*c7b0*/  VIADD R0, R7, 0x1 ;  /* 0x0000000107007836 */ /* 0x000fca0000000000 */
[----:B------:R-:W-:-:S04]  /*c7c0*/  ISETP.NE.AND P1, PT, R0, 0x12, PT ;  /* 0x000000120000780c */ /* 0x000fc80003f25270 */
[----:B------:R-:W-:Y:S02]  /*c7d0*/  SEL R3, RZ, 0x1, P1 ;  /* 0x00000001ff037807 */ /* 0x000fe40000800000 */
[----:B------:R-:W-:Y:S02]  /*c7e0*/  SEL R7, R0, RZ, P1 ;  /* 0x000000ff00077207 */ /* 0x000fe40000800000 */
[----:B0-----:R-:W-:-:S03]  /*c7f0*/  LOP3.LUT R9, R6, R3, RZ, 0x3c, !PT ;  /* 0x0000000306097212 */ /* 0x001fc600078e3cff */
[----:B------:R-:W-:Y:S01]  /*c800*/  IMAD R11, R7, 0x8, R2 ;  /* 0x00000008070b7824 */ /* 0x000fe200078e0202 */
[----:B------:R-:W-:Y:S01]  /*c810*/  SHF.L.U32 R6, R9, 0x1f, RZ ;  /* 0x0000001f09067819 */ /* 0x000fe200000006ff */
[----:B-1----:R-:W-:Y:S06]  /*c820*/  @!P0 BRA `(.L_x_324) ;  /* 0x0000000400e88947 */ /* 0x002fec0003800000 */
.L_x_349:
[----:B------:R-:W1:Y:S01]  /*c830*/  SYNCS.PHASECHK.TRANS64.TRYWAIT P0, [R11+URZ], R6 ;  /* 0x000000060b0075a7 */ /* 0x000e62000800017f */
[----:B------:R-:W-:-:S05]  /*c840*/  VIADD R0, R7, 0x1 ;  /* 0x0000000107007836 */ /* 0x000fca0000000000 */
[----:B------:R-:W-:-:S04]  /*c850*/  ISETP.NE.AND P1, PT, R0, 0x12, PT ;  /* 0x000000120000780c */ /* 0x000fc80003f25270 */
[----:B------:R-:W-:Y:S02]  /*c860*/  SEL R4, RZ, 0x1, P1 ;  /* 0x00000001ff047807 */ /* 0x000fe40000800000 */
[----:B------:R-:W-:Y:S02]  /*c870*/  SEL R3, R0, RZ, P1 ;  /* 0x000000ff00037207 */ /* 0x000fe40000800000 */
[----:B------:R-:W-:Y:S01]  /*c880*/  LOP3.LUT R0, R9, R4, RZ, 0x3c, !PT ;  /* 0x0000000409007212 */ /* 0x000fe200078e3cff */
[----:B-1----:R-:W-:Y:S06]  /*c890*/  @!P0 BRA `(.L_x_325) ;  /* 0x0000000400e08947 */ /* 0x002fec0003800000 */
.L_x_350:
[----:B------:R-:W-:Y:S01]  /*c8a0*/  IMAD R3, R3, 0x8, R2 ;  /* 0x0000000803037824 */ /* 0x000fe200078e0202 */
[----:B------:R-:W-:-:S07]  /*c8b0*/  SHF.L.U32 R0, R0, 0x1f, RZ ;  /* 0x0000001f00007819 */ /* 0x000fce00000006ff */
.L_x_326:
[----:B--2---:R2:W3:Y:S02]  /*c8c0*/  SYNCS.PHASECHK.TRANS64.TRYWAIT P0, [R3+URZ], R0 ;  /* 0x00000000030075a7 */ /* 0x0044e4000800017f */
[----:B---3--:R-:W-:Y:S05]  /*c8d0*/  @!P0 NANOSLEEP.SYNCS 0x989680 ;  /* 0x009896800000895d */ /* 0x008fea0003900000 */
[----:B------:R-:W3:Y:S02]  /*c8e0*/  @!P0 SYNCS.PHASECHK.TRANS64 P0, [R3+URZ], R0 ;  /* 0x00000000030085a7 */ /* 0x000ee4000800007f */
[----:B---3--:R-:W-:Y:S05]  /*c8f0*/  @!P0 BRA `(.L_x_326) ;  /* 0xfffffffc00f08947 */ /* 0x008fea000383ffff */
.L_x_307:
[----:B------:R-:W-:Y:S05]  /*c900*/  BSYNC B0 ;  /* 0x0000000000007941 */ /* 0x000fea0003800000 */
.L_x_306:
[----:B------:R-:W-:Y:S05]  /*c910*/  EXIT ;  /* 0x000000000000794d */ /* 0x000fea0003800000 */
.L_x_22:
[----:B----4-:R4:W0:Y:S02]  /*c920*/  SYNCS.PHASECHK.TRANS64.TRYWAIT P1, [R3+URZ], R0 ;  /* 0x00000000030075a7 */ /* 0x010824000802017f */
[----:B0-----:R-:W-:Y:S05]  /*c930*/  @!P1 NANOSLEEP.SYNCS 0x989680 ;  /* 0x009896800000995d */ /* 0x001fea0003900000 */
[----:B------:R-:W0:Y:S02]  /*c940*/  @!P1 SYNCS.PHASECHK.TRANS64 P1, [R3+URZ], R0 ;  /* 0x00000000030095a7 */ /* 0x000e24000802007f */
[----:B0-----:R-:W-:Y:S05]  /*c950*/  @!P1 BRA `(.L_x_22) ;  /* 0xfffffffc00f09947 */ /* 0x001fea000383ffff */
[----:B------:R-:W-:Y:S05]  /*c960*/  BRA `(.L_x_21) ;  /* 0xffffff4c00587947 */ /* 0x000fea000383ffff */
.L_x_27:
[----:B-1----:R-:W-:-:S04]  /*c970*/  IMAD.U32 R6, RZ, RZ, UR4 ;  /* 0x00000004ff067e24 */ /* 0x002fc8000f8e00ff */
[----:B------:R1:W3:Y:S03]  /*c980*/  SYNCS.PHASECHK.TRANS64.TRYWAIT P1, [R6+URZ], R5 ;  /* 0x00000005060075a7 */ /* 0x0002e6000802017f */
[----:B---3--:R-:W-:Y:S05]  /*c990*/  @!P1 NANOSLEEP.SYNCS 0x989680 ;  /* 0x009896800000995d */ /* 0x008fea0003900000 */
[----:B------:R-:W3:Y:S02]  /*c9a0*/  @!P1 SYNCS.PHASECHK.TRANS64 P1, [R6+URZ], R5 ;  /* 0x00000005060095a7 */ /* 0x000ee4000802007f */
[----:B---3--:R-:W-:Y:S05]  /*c9b0*/  @!P1 BRA `(.L_x_27) ;  /* 0xfffffffc00ec9947 */ /* 0x008fea000383ffff */
[----:B------:R-:W-:Y:S05]  /*c9c0*/  BRA `(.L_x_26) ;  /* 0xffffff4c00e87947 */ /* 0x000fea000383ffff */
.L_x_294:
[----:B------:R-:W-:Y:S01]  /*c9d0*/  BSSY B1, `(.L_x_327) ;  /* 0x0000006000017945 */ /* 0x000fe20003800000 */
[----:B------:R-:W-:-:S07]  /*c9e0*/  IMAD.MOV.U32 R15, RZ, RZ, -0x1 ;  /* 0xffffffffff0f7424 */ /* 0x000fce00078e00ff */
[----:B------:R-:W-:Y:S05]  /*c9f0*/  WARPSYNC.COLLECTIVE R15, `(.L_x_328) ;  /* 0x000000000f0c7348 */ /* 0x000fea0003c00000 */
[----:B------:R-:W-:Y:S02]  /*ca00*/  ELECT P6, UR62, PT ;  /* 0x00000000003e782f */ /* 0x000fe400038c0000 */
[----:B------:R-:W-:Y:S01]  /*ca10*/  MOV R14, UR62 ;  /* 0x0000003e000e7c02 */ /* 0x000fe20008000f00 */
[----:B------:R-:W-:Y:S10]  /*ca20*/  ENDCOLLECTIVE ;  /* 0x000000000000791b */ /* 0x000ff40003800000 */
.L_x_328:
[----:B------:R-:W-:Y:S05]  /*ca30*/  BSYNC B1 ;  /* 0x0000000000017941 */ /* 0x000fea0003800000 */
.L_x_327:
[----:B------:R-:W-:Y:S05]  /*ca40*/  BRA `(.L_x_329) ;  /* 0xffffffe800447947 */ /* 0x000fea000383ffff */
.L_x_297:
[----:B-1----:R1:W2:Y:S02]  /*ca50*/  SYNCS.PHASECHK.TRANS64.TRYWAIT P0, [R23+URZ+0x90], R14 ;  /* 0x0000900e170075a7 */ /* 0x0022a4000800017f */
[----:B--2---:R-:W-:Y:S05]  /*ca60*/  @!P0 NANOSLEEP.SYNCS 0x989680 ;  /* 0x009896800000895d */ /* 0x004fea0003900000 */
[----:B------:R-:W2:Y:S02]  /*ca70*/  @!P0 SYNCS.PHASECHK.TRANS64 P0, [R23+URZ+0x90], R14 ;  /* 0x0000900e170085a7 */ /* 0x000ea4000800007f */
[----:B--2---:R-:W-:Y:S05]  /*ca80*/  @!P0 BRA `(.L_x_297) ;  /* 0xfffffffc00f08947 */ /* 0x004fea000383ffff */
[----:B------:R-:W-:Y:S05]  /*ca90*/  BRA `(.L_x_330) ;  /* 0xffffffe8007c7947 */ /* 0x000fea000383ffff */
.L_x_305:
[----:B------:R-:W-:Y:S01]  /*caa0*/  BSSY B0, `(.L_x_331) ;  /* 0x0000006000007945 */ /* 0x000fe20003800000 */
[----:B------:R-:W-:-:S07]  /*cab0*/  IMAD.MOV.U32 R15, RZ, RZ, -0x1 ;  /* 0xffffffffff0f7424 */ /* 0x000fce00078e00ff */
[----:B------:R-:W-:Y:S05]  /*cac0*/  WARPSYNC.COLLECTIVE R15, `(.L_x_332) ;  /* 0x000000000f0c7348 */ /* 0x000fea0003c00000 */
[----:B------:R-:W-:Y:S02]  /*cad0*/  ELECT P6, UR62, PT ;  /* 0x00000000003e782f */ /* 0x000fe400038c0000 */
[----:B------:R-:W-:Y:S01]  /*cae0*/  MOV R14, UR62 ;  /* 0x0000003e000e7c02 */ /* 0x000fe20008000f00 */
[----:B------:R-:W-:Y:S10]  /*caf0*/  ENDCOLLECTIVE ;  /* 0x000000000000791b */ /* 0x000ff40003800000 */
.L_x_332:
[----:B------:R-:W-:Y:S05]  /*cb00*/  BSYNC B0 ;  /* 0x0000000000007941 */ /* 0x000fea0003800000 */
.L_x_331:
[----:B------:R-:W-:Y:S05]  /*cb10*/  BRA `(.L_x_333) ;  /* 0xfffffff000d47947 */ /* 0x000fea000383ffff */
.L_x_309:
[----:B0-----:R0:W1:Y:S02]  /*cb20*/  SYNCS.PHASECHK.TRANS64.TRYWAIT P0, [R7+URZ], R4 ;  /* 0x00000004070075a7 */ /* 0x001064000800017f */
[----:B-1----:R-:W-:Y:S05]  /*cb30*/  @!P0 NANOSLEEP.SYNCS 0x989680 ;  /* 0x009896800000895d */ /* 0x002fea0003900000 */
[----:B------:R-:W1:Y:S02]  /*cb40*/  @!P0 SYNCS.PHASECHK.TRANS64 P0, [R7+URZ], R4 ;  /* 0x00000004070085a7 */ /* 0x000e64000800007f */
[----:B-1----:R-:W-:Y:S05]  /*cb50*/  @!P0 BRA `(.L_x_309) ;  /* 0xfffffffc00f08947 */ /* 0x002fea000383ffff */
[----:B------:R-:W-:Y:S05]  /*cb60*/  BRA `(.L_x_334) ;  /* 0xfffffff400147947 */ /* 0x000fea000383ffff */
.L_x_310:
[----:B0-----:R0:W1:Y:S02]  /*cb70*/  SYNCS.PHASECHK.TRANS64.TRYWAIT P0, [R8+URZ], R5 ;  /* 0x00000005080075a7 */ /* 0x001064000800017f */
[----:B-1----:R-:W-:Y:S05]  /*cb80*/  @!P0 NANOSLEEP.SYNCS 0x989680 ;  /* 0x009896800000895d */ /* 0x002fea0003900000 */
[----:B------:R-:W1:Y:S02]  /*cb90*/  @!P0 SYNCS.PHASECHK.TRANS64 P0, [R8+URZ], R5 ;  /* 0x00000005080085a7 */ /* 0x000e64000800007f */
[----:B-1----:R-:W-:Y:S05]  /*cba0*/  @!P0 BRA `(.L_x_310) ;  /* 0xfffffffc00f08947 */ /* 0x002fea000383ffff */
[----:B------:R-:W-:Y:S05]  /*cbb0*/  BRA `(.L_x_335) ;  /* 0xfffffff400247947 */ /* 0x000fea000383ffff */
.L_x_311:
[----:B0-----:R0:W1:Y:S02]  /*cbc0*/  SYNCS.PHASECHK.TRANS64.TRYWAIT P0, [R9+URZ], R4 ;  /* 0x00000004090075a7 */ /* 0x001064000800017f */
[----:B-1----:R-:W-:Y:S05]  /*cbd0*/  @!P0 NANOSLEEP.SYNCS 0x989680 ;  /* 0x009896800000895d */ /* 0x002fea0003900000 */
[----:B------:R-:W1:Y:S02]  /*cbe0*/  @!P0 SYNCS.PHASECHK.TRANS64 P0, [R9+URZ], R4 ;  /* 0x00000004090085a7 */ /* 0x000e64000800007f */
[----:B-1----:R-:W-:Y:S05]  /*cbf0*/  @!P0 BRA `(.L_x_311) ;  /* 0xfffffffc00f08947 */ /* 0x002fea000383ffff */
[----:B------:R-:W-:Y:S05]  /*cc00*/  BRA `(.L_x_336) ;  /* 0xfffffff400347947 */ /* 0x000fea000383ffff */
.L_x_312:
[----:B0-----:R0:W1:Y:S02]  /*cc10*/  SYNCS.PHASECHK.TRANS64.TRYWAIT P0, [R8+URZ], R5 ;  /* 0x00000005080075a7 */ /* 0x001064000800017f */
[----:B-1----:R-:W-:Y:S05]  /*cc20*/  @!P0 NANOSLEEP.SYNCS 0x989680 ;  /* 0x009896800000895d */ /* 0x002fea0003900000 */
[----:B------:R-:W1:Y:S02]  /*cc30*/  @!P0 SYNCS.PHASECHK.TRANS64 P0, [R8+URZ], R5 ;  /* 0x00000005080085a7 */ /* 0x000e64000800007f */
[----:B-1----:R-:W-:Y:S05]  /*cc40*/  @!P0 BRA `(.L_x_312) ;  /* 0xfffffffc00f08947 */ /* 0x002fea000383ffff */
[----:B------:R-:W-:Y:S05]  /*cc50*/  BRA `(.L_x_337) ;  /* 0xfffffff400447947 */ /* 0x000fea000383ffff */
.L_x_313:
[----:B0-----:R0:W1:Y:S02]  /*cc60*/  SYNCS.PHASECHK.TRANS64.TRYWAIT P0, [R9+URZ], R4 ;  /* 0x00000004090075a7 */ /* 0x001064000800017f */
[----:B-1----:R-:W-:Y:S05]  /*cc70*/  @!P0 NANOSLEEP.SYNCS 0x989680 ;  /* 0x009896800000895d */ /* 0x002fea0003900000 */
[----:B------:R-:W1:Y:S02]  /*cc80*/  @!P0 SYNCS.PHASECHK.TRANS64 P0, [R9+URZ], R4 ;  /* 0x00000004090085a7 */ /* 0x000e64000800007f */
[----:B-1----:R-:W-:Y:S05]  /*cc90*/  @!P0 BRA `(.L_x_313) ;  /* 0xfffffffc00f08947 */ /* 0x002fea000383ffff */
[----:B------:R-:W-:Y:S05]  /*cca0*/  BRA `(.L_x_338) ;  /* 0xfffffff400547947 */ /* 0x000fea000383ffff */
.L_x_314:
[----:B0-----:R0:W1:Y:S02]  /*ccb0*/  SYNCS.PHASECHK.TRANS64.TRYWAIT P0, [R8+URZ], R5 ;  /* 0x00000005080075a7 */ /* 0x001064000800017f */
[----:B-1----:R-:W-:Y:S05]  /*ccc0*/  @!P0 NANOSLEEP.SYNCS 0x989680 ;  /* 0x009896800000895d */ /* 0x002fea0003900000 */
[----:B------:R-:W1:Y:S02]  /*ccd0*/  @!P0 SYNCS.PHASECHK.TRANS64 P0, [R8+URZ], R5 ;  /* 0x00000005080085a7 */ /* 0x000e64000800007f */
[----:B-1----:R-:W-:Y:S05]  /*cce0*/  @!P0 BRA `(.L_x_314) ;  /* 0xfffffffc00f08947 */ /* 0x002fea000383ffff */
[----:B------:R-:W-:Y:S05]  /*ccf0*/  BRA `(.L_x_339) ;  /* 0xfffffff400647947 */ /* 0x000fea000383ffff */
.L_x_315:
[----:B0-----:R0:W1:Y:S02]  /*cd00*/  SYNCS.PHASECHK.TRANS64.TRYWAIT P0, [R9+URZ], R4 ;  /* 0x00000004090075a7 */ /* 0x001064000800017f */
[----:B-1----:R-:W-:Y:S05]  /*cd10*/  @!P0 NANOSLEEP.SYNCS 0x989680 ;  /* 0x009896800000895d */ /* 0x002fea0003900000 */
[----:B------:R-:W1:Y:S02]  /*cd20*/  @!P0 SYNCS.PHASECHK.TRANS64 P0, [R9+URZ], R4 ;  /* 0x00000004090085a7 */ /* 0x000e64000800007f */
[----:B-1----:R-:W-:Y:S05]  /*cd30*/  @!P0 BRA `(.L_x_315) ;  /* 0xfffffffc00f08947 */ /* 0x002fea000383ffff */
[----:B------:R-:W-:Y:S05]  /*cd40*/  BRA `(.L_x_340) ;  /* 0xfffffff400747947 */ /* 0x000fea000383ffff */
.L_x_316:
[----:B0-----:R0:W1:Y:S02]  /*cd50*/  SYNCS.PHASECHK.TRANS64.TRYWAIT P0, [R8+URZ], R5 ;  /* 0x00000005080075a7 */ /* 0x001064000800017f */
[----:B-1----:R-:W-:Y:S05]  /*cd60*/  @!P0 NANOSLEEP.SYNCS 0x989680 ;  /* 0x009896800000895d */ /* 0x002fea0003900000 */
[----:B------:R-:W1:Y:S02]  /*cd70*/  @!P0 SYNCS.PHASECHK.TRANS64 P0, [R8+URZ], R5 ;  /* 0x00000005080085a7 */ /* 0x000e64000800007f */
[----:B-1----:R-:W-:Y:S05]  /*cd80*/  @!P0 BRA `(.L_x_316) ;  /* 0xfffffffc00f08947 */ /* 0x002fea000383ffff */
[----:B------:R-:W-:Y:S05]  /*cd90*/  BRA `(.L_x_341) ;  /* 0xfffffff400847947 */ /* 0x000fea000383ffff */
.L_x_317:
[----:B0-----:R0:W1:Y:S02]  /*cda0*/  SYNCS.PHASECHK.TRANS64.TRYWAIT P0, [R9+URZ], R4 ;  /* 0x00000004090075a7 */ /* 0x001064000800017f */
[----:B-1----:R-:W-:Y:S05]  /*cdb0*/  @!P0 NANOSLEEP.SYNCS 0x989680 ;  /* 0x009896800000895d */ /* 0x002fea0003900000 */
[----:B------:R-:W1:Y:S02]  /*cdc0*/  @!P0 SYNCS.PHASECHK.TRANS64 P0, [R9+URZ], R4 ;  /* 0x00000004090085a7 */ /* 0x000e64000800007f */
[----:B-1----:R-:W-:Y:S05]  /*cdd0*/  @!P0 BRA `(.L_x_317) ;  /* 0xfffffffc00f08947 */ /* 0x002fea000383ffff */
[----:B------:R-:W-:Y:S05]  /*cde0*/  BRA `(.L_x_342) ;  /* 0xfffffff400947947 */ /* 0x000fea000383ffff */
.L_x_318:
[----:B0-----:R0:W1:Y:S02]  /*cdf0*/  SYNCS.PHASECHK.TRANS64.TRYWAIT P0, [R8+URZ], R5 ;  /* 0x00000005080075a7 */ /* 0x001064000800017f */
[----:B-1----:R-:W-:Y:S05]  /*ce00*/  @!P0 NANOSLEEP.SYNCS 0x989680 ;  /* 0x009896800000895d */ /* 0x002fea0003900000 */
[----:B------:R-:W1:Y:S02]  /*ce10*/  @!P0 SYNCS.PHASECHK.TRANS64 P0, [R8+URZ], R5 ;  /* 0x00000005080085a7 */ /* 0x000e64000800007f */
[----:B-1----:R-:W-:Y:S05]  /*ce20*/  @!P0 BRA `(.L_x_318) ;  /* 0xfffffffc00f08947 */ /* 0x002fea000383ffff */
[----:B------:R-:W-:Y:S05]  /*ce30*/  BRA `(.L_x_343) ;  /* 0xfffffff400a47947 */ /* 0x000fea000383ffff */
.L_x_319:
[----:B0-----:R0:W1:Y:S02]  /*ce40*/  SYNCS.PHASECHK.TRANS64.TRYWAIT P0, [R9+URZ], R4 ;  /* 0x00000004090075a7 */ /* 0x001064000800017f */
[----:B-1----:R-:W-:Y:S05]  /*ce50*/  @!P0 NANOSLEEP.SYNCS 0x989680 ;  /* 0x009896800000895d */ /* 0x002fea0003900000 */
[----:B------:R-:W1:Y:S02]  /*ce60*/  @!P0 SYNCS.PHASECHK.TRANS64 P0, [R9+URZ], R4 ;  /* 0x00000004090085a7 */ /* 0x000e64000800007f */
[----:B-1----:R-:W-:Y:S05]  /*ce70*/  @!P0 BRA `(.L_x_319) ;  /* 0xfffffffc00f08947 */ /* 0x002fea000383ffff */
[----:B------:R-:W-:Y:S05]  /*ce80*/  BRA `(.L_x_344) ;  /* 0xfffffff400b47947 */ /* 0x000fea000383ffff */
.L_x_320:
[----:B0-----:R0:W1:Y:S02]  /*ce90*/  SYNCS.PHASECHK.TRANS64.TRYWAIT P0, [R8+URZ], R5 ;  /* 0x00000005080075a7 */ /* 0x001064000800017f */
[----:B-1----:R-:W-:Y:S05]  /*cea0*/  @!P0 NANOSLEEP.SYNCS 0x989680 ;  /* 0x009896800000895d */ /* 0x002fea0003900000 */
[----:B------:R-:W1:Y:S02]  /*ceb0*/  @!P0 SYNCS.PHASECHK.TRANS64 P0, [R8+URZ], R5 ;  /* 0x00000005080085a7 */ /* 0x000e64000800007f */
[----:B-1----:R-:W-:Y:S05]  /*cec0*/  @!P0 BRA `(.L_x_320) ;  /* 0xfffffffc00f08947 */ /* 0x002fea000383ffff */
[----:B------:R-:W-:Y:S05]  /*ced0*/  BRA `(.L_x_345) ;  /* 0xfffffff400c47947 */ /* 0x000fea000383ffff */
.L_x_321:
[----:B0-----:R0:W1:Y:S02]  /*cee0*/  SYNCS.PHASECHK.TRANS64.TRYWAIT P0, [R9+URZ], R4 ;  /* 0x00000004090075a7 */ /* 0x001064000800017f */
[----:B-1----:R-:W-:Y:S05]  /*cef0*/  @!P0 NANOSLEEP.SYNCS 0x989680 ;  /* 0x009896800000895d */ /* 0x002fea0003900000 */
[----:B------:R-:W1:Y:S02]  /*cf00*/  @!P0 SYNCS.PHASECHK.TRANS64 P0, [R9+URZ], R4 ;  /* 0x00000004090085a7 */ /* 0x000e64000800007f */
[----:B-1----:R-:W-:Y:S05]  /*cf10*/  @!P0 BRA `(.L_x_321) ;  /* 0xfffffffc00f08947 */ /* 0x002fea000383ffff */
[----:B------:R-:W-:Y:S05]  /*cf20*/  BRA `(.L_x_346) ;  /* 0xfffffff400d47947 */ /* 0x000fea000383ffff */
.L_x_322:
[----:B0-----:R0:W1:Y:S02]  /*cf30*/  SYNCS.PHASECHK.TRANS64.TRYWAIT P0, [R8+URZ], R5 ;  /* 0x00000005080075a7 */ /* 0x001064000800017f */
[----:B-1----:R-:W-:Y:S05]  /*cf40*/  @!P0 NANOSLEEP.SYNCS 0x989680 ;  /* 0x009896800000895d */ /* 0x002fea0003900000 */
[----:B------:R-:W1:Y:S02]  /*cf50*/  @!P0 SYNCS.PHASECHK.TRANS64 P0, [R8+URZ], R5 ;  /* 0x00000005080085a7 */ /* 0x000e64000800007f */
[----:B-1----:R-:W-:Y:S05]  /*cf60*/  @!P0 BRA `(.L_x_322) ;  /* 0xfffffffc00f08947 */ /* 0x002fea000383ffff */
[----:B------:R-:W-:Y:S05]  /*cf70*/  BRA `(.L_x_347) ;  /* 0xfffffff400e47947 */ /* 0x000fea000383ffff */
.L_x_323:
[----:B0-----:R0:W1:Y:S02]  /*cf80*/  SYNCS.PHASECHK.TRANS64.TRYWAIT P0, [R9+URZ], R4 ;  /* 0x00000004090075a7 */ /* 0x001064000800017f */
[----:B-1----:R-:W-:Y:S05]  /*cf90*/  @!P0 NANOSLEEP.SYNCS 0x989680 ;  /* 0x009896800000895d */ /* 0x002fea0003900000 */
[----:B------:R-:W1:Y:S02]  /*cfa0*/  @!P0 SYNCS.PHASECHK.TRANS64 P0, [R9+URZ], R4 ;  /* 0x00000004090085a7 */ /* 0x000e64000800007f */
[----:B-1----:R-:W-:Y:S05]  /*cfb0*/  @!P0 BRA `(.L_x_323) ;  /* 0xfffffffc00f08947 */ /* 0x002fea000383ffff */
[----:B------:R-:W-:Y:S05]  /*cfc0*/  BRA `(.L_x_348) ;  /* 0xfffffff400f47947 */ /* 0x000fea000383ffff */
.L_x_324:
[----:B0-----:R0:W1:Y:S02]  /*cfd0*/  SYNCS.PHASECHK.TRANS64.TRYWAIT P0, [R8+URZ], R5 ;  /* 0x00000005080075a7 */ /* 0x001064000800017f */
[----:B-1----:R-:W-:Y:S05]  /*cfe0*/  @!P0 NANOSLEEP.SYNCS 0x989680 ;  /* 0x009896800000895d */ /* 0x002fea0003900000 */
[----:B------:R-:W1:Y:S02]  /*cff0*/  @!P0 SYNCS.PHASECHK.TRANS64 P0, [R8+URZ], R5 ;  /* 0x00000005080085a7 */ /* 0x000e64000800007f */
[----:B-1----:R-:W-:Y:S05]  /*d000*/  @!P0 BRA `(.L_x_324) ;  /* 0xfffffffc00f08947 */ /* 0x002fea000383ffff */
[----:B------:R-:W-:Y:S05]  /*d010*/  BRA `(.L_x_349) ;  /* 0xfffffff800047947 */ /* 0x000fea000383ffff */
.L_x_325:
[----:B-1----:R1:W2:Y:S02]  /*d020*/  SYNCS.PHASECHK.TRANS64.TRYWAIT P0, [R11+URZ], R6 ;  /* 0x000000060b0075a7 */ /* 0x0022a4000800017f */
[----:B--2---:R-:W-:Y:S05]  /*d030*/  @!P0 NANOSLEEP.SYNCS 0x989680 ;  /* 0x009896800000895d */ /* 0x004fea0003900000 */
[----:B------:R-:W2:Y:S02]  /*d040*/  @!P0 SYNCS.PHASECHK.TRANS64 P0, [R11+URZ], R6 ;  /* 0x000000060b0085a7 */ /* 0x000ea4000800007f */
[----:B--2---:R-:W-:Y:S05]  /*d050*/  @!P0 BRA `(.L_x_325) ;  /* 0xfffffffc00f08947 */ /* 0x004fea000383ffff */
[----:B------:R-:W-:Y:S05]  /*d060*/  BRA `(.L_x_350) ;  /* 0xfffffff8000c7947 */ /* 0x000fea000383ffff */
.L_x_351:
[----:B------:R-:W-:-:S00]  /*d070*/  BRA `(.L_x_351) ;  /* 0xfffffffc00fc7947 */ /* 0x000fc0000383ffff */
[----:B------:R-:W-:-:S00]  /*d080*/  NOP ;  /* 0x0000000000007918 */ /* 0x000fc00000000000 */
[----:B------:R-:W-:-:S00]  /*d090*/  NOP ;  /* 0x0000000000007918 */ /* 0x000fc00000000000 */
[----:B------:R-:W-:-:S00]  /*d0a0*/  NOP ;  /* 0x0000000000007918 */ /* 0x000fc00000000000 */
[----:B------:R-:W-:-:S00]  /*d0b0*/  NOP ;  /* 0x0000000000007918 */ /* 0x000fc00000000000 */
[----:B------:R-:W-:-:S00]  /*d0c0*/  NOP ;  /* 0x0000000000007918 */ /* 0x000fc00000000000 */
[----:B------:R-:W-:-:S00]  /*d0d0*/  NOP ;  /* 0x0000000000007918 */ /* 0x000fc00000000000 */
[----:B------:R-:W-:-:S00]  /*d0e0*/  NOP ;  /* 0x0000000000007918 */ /* 0x000fc00000000000 */
[----:B------:R-:W-:-:S00]  /*d0f0*/  NOP ;  /* 0x0000000000007918 */ /* 0x000fc00000000000 */
.L_x_352:


//--------------------- .nv.global.init           --------------------------
	.section	.nv.global.init,"aw",@progbits
.nv.global.init:
	.type		$str$22,@object
	.size		$str$22,($str$23 - $str$22)
$str$22:
        /*0000*/ 	.byte	0x6b, 0x5f, 0x74, 0x69, 0x6c, 0x65, 0x5f, 0x63, 0x6f, 0x75, 0x6e, 0x74, 0x20, 0x3e, 0x3d, 0x20
        /*0010*/ 	.byte	0x31, 0x00
	.type		$str$23,@object
	.size		$str$23,(__unnamed_1 - $str$23)
$str$23:
        /*0012*/ 	.byte	0x2f, 0x74, 0x6d, 0x70, 0x2f, 0x63, 0x75, 0x74, 0x6c, 0x61, 0x73, 0x73, 0x5f, 0x73, 0x77, 0x65
        /*0022*/ 	.byte	0x65, 0x70, 0x5f, 0x73, 0x72, 0x63, 0x2f, 0x69, 0x6e, 0x63, 0x6c, 0x75, 0x64, 0x65, 0x2f, 0x63
        /*0032*/ 	.byte	0x75, 0x74, 0x6c, 0x61, 0x73, 0x73, 0x2f, 0x67, 0x65, 0x6d, 0x6d, 0x2f, 0x63, 0x6f, 0x6c, 0x6c
        /*0042*/ 	.byte	0x65, 0x63, 0x74, 0x69, 0x76, 0x65, 0x2f, 0x73, 0x6d, 0x39, 0x30, 0x5f, 0x6d, 0x6d, 0x61, 0x5f
        /*0052*/ 	.byte	0x74, 0x6d, 0x61, 0x5f, 0x67, 0x6d, 0x6d, 0x61, 0x5f, 0x73, 0x73, 0x5f, 0x77, 0x61, 0x72, 0x70
        /*0062*/ 	.byte	0x73, 0x70, 0x65, 0x63, 0x69, 0x61, 0x6c, 0x69, 0x7a, 0x65, 0x64, 0x2e, 0x68, 0x70, 0x70, 0x00
	.type		__unnamed_1,@object
	.size		__unnamed_1,(.L_0 - __unnamed_1)
__unnamed_1:
        /*0072*/ 	.byte	0x76, 0x6f, 0x69, 0x64, 0x20, 0x63, 0x75, 0x74, 0x6c, 0x61, 0x73, 0x73, 0x3a, 0x3a, 0x67, 0x65
        /* <DEDUP_REMOVED lines=180> */
        /*0bc2*/ 	.byte	0x65, 0x6e, 0x74, 0x69, 0x74, 0x79, 0x5d, 0x00
.L_0:


//--------------------- .nv.shared._ZN7cutlass13device_kernelINS_4gemm6kernel13GemmUniversalIN4cute5tupleIJiiiiEEENS1_10collective13CollectiveMmaINS1_34MainloopSm90TmaGmmaWarpSpecializedILi18ENS5_IJNS4_1CILi2EEENSA_ILi1EEESC_EEENS1_35KernelTmaWarpSpecializedCooperativeEEENS5_IJNSA_ILi256EEENSA_ILi128EEENSA_ILi16EEEEEENS_6half_tENS5_IJlSC_lEEESK_SL_NS4_8TiledMMAINS4_8MMA_AtomIJNS4_4SM904GMMA26MMA_64x128x16_F32F16F16_SSILNSP_5MajorE0ELSR_0ELNSP_7ScaleInE1ELSS_1EEEEEENS4_6LayoutISD_NS5_IJSC_NSA_ILi0EEESW_EEEEENS5_IJNS4_10UnderscoreESZ_SZ_EEEEENS4_13SM90_TMA_LOADENS4_14ComposedLayoutINS4_7SwizzleILi1ELi4ELi3EEENS4_18smem_ptr_flag_bitsILi16EEENSV_INS5_IJNSA_ILi8EEESI_EEENS5_IJSI_SC_EEEEEEEvNS4_8identityENS4_23SM90_TMA_LOAD_MULTICASTES1C_vS1D_EENS_8epilogue10collective6detail29Sm90TmaWarpSpecializedAdapterINS1H_15DefaultEpilogueISK_SL_SL_NS1G_6thread17LinearCombinationISK_Li1EffLNS1L_9ScaleType4KindE0ELNS_15FloatRoundStyleE2ESK_EENS1_15EpilogueDefaultEEEEEvvEEEEvNT_6ParamsE --------------------------
	.section	.nv.shared._ZN7cutlass13device_kernelINS_4gemm6kernel13GemmUniversalIN4cute5tupleIJiiiiEEENS1_10collective13CollectiveMmaINS1_34MainloopSm90TmaGmmaWarpSpecializedILi18ENS5_IJNS4_1CILi2EEENSA_ILi1EEESC_EEENS1_35KernelTmaWarpSpecializedCooperativeEEENS5_IJNSA_ILi256EEENSA_ILi128EEENSA_ILi16EEEEEENS_6half_tENS5_IJlSC_lEEESK_SL_NS4_8TiledMMAINS4_8MMA_AtomIJNS4_4SM904GMMA26MMA_64x128x16_F32F16F16_SSILNSP_5MajorE0ELSR_0ELNSP_7ScaleInE1ELSS_1EEEEEENS4_6LayoutISD_NS5_IJSC_NSA_ILi0EEESW_EEEEENS5_IJNS4_10UnderscoreESZ_SZ_EEEEENS4_13SM90_TMA_LOADENS4_14ComposedLayoutINS4_7SwizzleILi1ELi4ELi3EEENS4_18smem_ptr_flag_bitsILi16EEENSV_INS5_IJNSA_ILi8EEESI_EEENS5_IJSI_SC_EEEEEEEvNS4_8identityENS4_23SM90_TMA_LOAD_MULTICASTES1C_vS1D_EENS_8epilogue10collective6detail29Sm90TmaWarpSpecializedAdapterINS1H_15DefaultEpilogueISK_SL_SL_NS1G_6thread17LinearCombinationISK_Li1EffLNS1L_9ScaleType4KindE0ELNS_15FloatRoundStyleE2ESK_EENS1_15EpilogueDefaultEEEEEvvEEEEvNT_6ParamsE,"aw",@nobits
	.sectionflags	@""
	.align	16
	.zero		1024


//--------------------- .nv.shared.reserved.0     --------------------------
	.section	.nv.shared.reserved.0,"aw",@nobits
	.weak		__nv_reservedSMEM_offset_0_alias
	.size		__nv_reservedSMEM_offset_0_alias, 0, 0
	.other		__nv_reservedSMEM_offset_0_alias,@"STO_CUDA_RESERVED_SHARED STV_DEFAULT"
__nv_reservedSMEM_offset_0_alias:
	.zero		0


//--------------------- .nv.global                --------------------------
	.section	.nv.global,"aw",@nobits
.nv.global:
	.type		_ZN40_INTERNAL_4fe64c74_4_k_cu_98a48d34_116714cute1_E,@object
	.size		_ZN40_INTERNAL_4fe64c74_4_k_cu_98a48d34_116714cute1_E,(_ZN40_INTERNAL_4fe64c74_4_k_cu_98a48d34_116714cuda3std3__45__cpo6cbeginE - _ZN40_INTERNAL_4fe64c74_4_k_cu_98a48d34_116714cute1_E)
_ZN40_INTERNAL_4fe64c74_4_k_cu_98a48d34_116714cute1_E:
	.zero		1
	.type		_ZN40_INTERNAL_4fe64c74_4_k_cu_98a48d34_116714cuda3std3__45__cpo6cbeginE,@object
	.size		_ZN40_INTERNAL_4fe64c74_4_k_cu_98a48d34_116714cuda3std3__45__cpo6cbeginE,(_ZN40_INTERNAL_4fe64c74_4_k_cu_98a48d34_116714cuda3std3__48in_placeE - _ZN40_INTERNAL_4fe64c74_4_k_cu_98a48d34_116714cuda3std3__45__cpo6cbeginE)
_ZN40_INTERNAL_4fe64c74_4_k_cu_98a48d34_116714cuda3std3__45__cpo6cbeginE:
	.zero		1
	.type		_ZN40_INTERNAL_4fe64c74_4_k_cu_98a48d34_116714cuda3std3__48in_placeE,@object
	.size		_ZN40_INTERNAL_4fe64c74_4_k_cu_98a48d34_116714cuda3std3__48in_placeE,(_ZN40_INTERNAL_4fe64c74_4_k_cu_98a48d34_116714cuda3std6ranges3__45__cpo9iter_moveE - _ZN40_INTERNAL_4fe64c74_4_k_cu_98a48d34_116714cuda3std3__48in_placeE)
_ZN40_INTERNAL_4fe64c74_4_k_cu_98a48d34_116714cuda3std3__48in_placeE:
	.zero		1
	.type		_ZN40_INTERNAL_4fe64c74_4_k_cu_98a48d34_116714cuda3std6ranges3__45__cpo9iter_moveE,@object
	.size		_ZN40_INTERNAL_4fe64c74_4_k_cu_98a48d34_116714cuda3std6ranges3__45__cpo9iter_moveE,(_ZN40_INTERNAL_4fe64c74_4_k_cu_98a48d34_116714cuda3std3__45__cpo5beginE - _ZN40_INTERNAL_4fe64c74_4_k_cu_98a48d34_116714cuda3std6ranges3__45__cpo9iter_moveE)
_ZN40_INTERNAL_4fe64c74_4_k_cu_98a48d34_116714cuda3std6ranges3__45__cpo9iter_moveE:
	.zero		1
	.type		_ZN40_INTERNAL_4fe64c74_4_k_cu_98a48d34_116714cuda3std3__45__cpo5beginE,@object
	.size		_ZN40_INTERNAL_4fe64c74_4_k_cu_98a48d34_116714cuda3std3__45__cpo5beginE,(_ZN40_INTERNAL_4fe64c74_4_k_cu_98a48d34_116714cuda3std3__442_GLOBAL__N__4fe64c74_4_k_cu_98a48d34_116716ignoreE - _ZN40_INTERNAL_4fe64c74_4_k_cu_98a48d34_116714cuda3std3__45__cpo5beginE)
_ZN40_INTERNAL_4fe64c74_4_k_cu_98a48d34_116714cuda3std3__45__cpo5beginE:
	.zero		1
	.type		_ZN40_INTERNAL_4fe64c74_4_k_cu_98a48d34_116714cuda3std3__442_GLOBAL__N__4fe64c74_4_k_cu_98a48d34_116716ignoreE,@object
	.size		_ZN40_INTERNAL_4fe64c74_4_k_cu_98a48d34_116714cuda3std3__442_GLOBAL__N__4fe64c74_4_k_cu_98a48d34_116716ignoreE,(_ZN40_INTERNAL_4fe64c74_4_k_cu_98a48d34_116714cute7productE - _ZN40_INTERNAL_4fe64c74_4_k_cu_98a48d34_116714cuda3std3__442_GLOBAL__N__4fe64c74_4_k_cu_98a48d34_116716ignoreE)
_ZN40_INTERNAL_4fe64c74_4_k_cu_98a48d34_116714cuda3std3__442_GLOBAL__N__4fe64c74_4_k_cu_98a48d34_116716ignoreE:
	.zero		1
	.type		_ZN40_INTERNAL_4fe64c74_4_k_cu_98a48d34_116714cute7productE,@object
	.size		_ZN40_INTERNAL_4fe64c74_4_k_cu_98a48d34_116714cute7productE,(_ZN40_INTERNAL_4fe64c74_4_k_cu_98a48d34_116714cuda3std3__45__cpo3endE - _ZN40_INTERNAL_4fe64c74_4_k_cu_98a48d34_116714cute7productE)
_ZN40_INTERNAL_4fe64c74_4_k_cu_98a48d34_116714cute7productE:
	.zero		1
	.type		_ZN40_INTERNAL_4fe64c74_4_k_cu_98a48d34_116714cuda3std3__45__cpo3endE,@object
	.size		_ZN40_INTERNAL_4fe64c74_4_k_cu_98a48d34_116714cuda3std3__45__cpo3endE,(_ZN40_INTERNAL_4fe64c74_4_k_cu_98a48d34_116714cuda3std3__419piecewise_constructE - _ZN40_INTERNAL_4fe64c74_4_k_cu_98a48d34_116714cuda3std3__45__cpo3endE)
_ZN40_INTERNAL_4fe64c74_4_k_cu_98a48d34_116714cuda3std3__45__cpo3endE:
	.zero		1
	.type		_ZN40_INTERNAL_4fe64c74_4_k_cu_98a48d34_116714cuda3std3__419piecewise_constructE,@object
	.size		_ZN40_INTERNAL_4fe64c74_4_k_cu_98a48d34_116714cuda3std3__419piecewise_constructE,(_ZN40_INTERNAL_4fe64c74_4_k_cu_98a48d34_116714cuda3std3__45__cpo4cendE - _ZN40_INTERNAL_4fe64c74_4_k_cu_98a48d34_116714cuda3std3__419piecewise_constructE)
_ZN40_INTERNAL_4fe64c74_4_k_cu_98a48d34_116714cuda3std3__419piecewise_constructE:
	.zero		1
	.type		_ZN40_INTERNAL_4fe64c74_4_k_cu_98a48d34_116714cuda3std3__45__cpo4cendE,@object
	.size		_ZN40_INTERNAL_4fe64c74_4_k_cu_98a48d34_116714cuda3std3__45__cpo4cendE,(_ZN40_INTERNAL_4fe64c74_4_k_cu_98a48d34_116714cuda3std6ranges3__45__cpo4swapE - _ZN40_INTERNAL_4fe64c74_4_k_cu_98a48d34_116714cuda3std3__45__cpo4cendE)
_ZN40_INTERNAL_4fe64c74_4_k_cu_98a48d34_116714cuda3std3__45__cpo4cendE:
	.zero		1
	.type		_ZN40_INTERNAL_4fe64c74_4_k_cu_98a48d34_116714cuda3std6ranges3__45__cpo4swapE,@object
	.size		_ZN40_INTERNAL_4fe64c74_4_k_cu_98a48d34_116714cuda3std6ranges3__45__cpo4swapE,(.L_8 - _ZN40_INTERNAL_4fe64c74_4_k_cu_98a48d34_116714cuda3std6ranges3__45__cpo4swapE)
_ZN40_INTERNAL_4fe64c74_4_k_cu_98a48d34_116714cuda3std6ranges3__45__cpo4swapE:
	.zero		1
.L_8:


//--------------------- .nv.constant0._ZN7cutlass13device_kernelINS_4gemm6kernel13GemmUniversalIN4cute5tupleIJiiiiEEENS1_10collective13CollectiveMmaINS1_34MainloopSm90TmaGmmaWarpSpecializedILi18ENS5_IJNS4_1CILi2EEENSA_ILi1EEESC_EEENS1_35KernelTmaWarpSpecializedCooperativeEEENS5_IJNSA_ILi256EEENSA_ILi128EEENSA_ILi16EEEEEENS_6half_tENS5_IJlSC_lEEESK_SL_NS4_8TiledMMAINS4_8MMA_AtomIJNS4_4SM904GMMA26MMA_64x128x16_F32F16F16_SSILNSP_5MajorE0ELSR_0ELNSP_7ScaleInE1ELSS_1EEEEEENS4_6LayoutISD_NS5_IJSC_NSA_ILi0EEESW_EEEEENS5_IJNS4_10UnderscoreESZ_SZ_EEEEENS4_13SM90_TMA_LOADENS4_14ComposedLayoutINS4_7SwizzleILi1ELi4ELi3EEENS4_18smem_ptr_flag_bitsILi16EEENSV_INS5_IJNSA_ILi8EEESI_EEENS5_IJSI_SC_EEEEEEEvNS4_8identityENS4_23SM90_TMA_LOAD_MULTICASTES1C_vS1D_EENS_8epilogue10collective6detail29Sm90TmaWarpSpecializedAdapterINS1H_15DefaultEpilogueISK_SL_SL_NS1G_6thread17LinearCombinationISK_Li1EffLNS1L_9ScaleType4KindE0ELNS_15FloatRoundStyleE2ESK_EENS1_15EpilogueDefaultEEEEEvvEEEEvNT_6ParamsE --------------------------
	.section	.nv.constant0._ZN7cutlass13device_kernelINS_4gemm6kernel13GemmUniversalIN4cute5tupleIJiiiiEEENS1_10collective13CollectiveMmaINS1_34MainloopSm90TmaGmmaWarpSpecializedILi18ENS5_IJNS4_1CILi2EEENSA_ILi1EEESC_EEENS1_35KernelTmaWarpSpecializedCooperativeEEENS5_IJNSA_ILi256EEENSA_ILi128EEENSA_ILi16EEEEEENS_6half_tENS5_IJlSC_lEEESK_SL_NS4_8TiledMMAINS4_8MMA_AtomIJNS4_4SM904GMMA26MMA_64x128x16_F32F16F16_SSILNSP_5MajorE0ELSR_0ELNSP_7ScaleInE1ELSS_1EEEEEENS4_6LayoutISD_NS5_IJSC_NSA_ILi0EEESW_EEEEENS5_IJNS4_10UnderscoreESZ_SZ_EEEEENS4_13SM90_TMA_LOADENS4_14ComposedLayoutINS4_7SwizzleILi1ELi4ELi3EEENS4_18smem_ptr_flag_bitsILi16EEENSV_INS5_IJNSA_ILi8EEESI_EEENS5_IJSI_SC_EEEEEEEvNS4_8identityENS4_23SM90_TMA_LOAD_MULTICASTES1C_vS1D_EENS_8epilogue10collective6detail29Sm90TmaWarpSpecializedAdapterINS1H_15DefaultEpilogueISK_SL_SL_NS1G_6thread17LinearCombinationISK_Li1EffLNS1L_9ScaleType4KindE0ELNS_15FloatRoundStyleE2ESK_EENS1_15EpilogueDefaultEEEEEvvEEEEvNT_6ParamsE,"a",@progbits
	.sectionflags	@""
	.align	4
.nv.constant0._ZN7cutlass13device_kernelINS_4gemm6kernel13GemmUniversalIN4cute5tupleIJiiiiEEENS1_10collective13CollectiveMmaINS1_34MainloopSm90TmaGmmaWarpSpecializedILi18ENS5_IJNS4_1CILi2EEENSA_ILi1EEESC_EEENS1_35KernelTmaWarpSpecializedCooperativeEEENS5_IJNSA_ILi256EEENSA_ILi128EEENSA_ILi16EEEEEENS_6half_tENS5_IJlSC_lEEESK_SL_NS4_8TiledMMAINS4_8MMA_AtomIJNS4_4SM904GMMA26MMA_64x128x16_F32F16F16_SSILNSP_5MajorE0ELSR_0ELNSP_7ScaleInE1ELSS_1EEEEEENS4_6LayoutISD_NS5_IJSC_NSA_ILi0EEESW_EEEEENS5_IJNS4_10UnderscoreESZ_SZ_EEEEENS4_13SM90_TMA_LOADENS4_14ComposedLayoutINS4_7SwizzleILi1ELi4ELi3EEENS4_18smem_ptr_flag_bitsILi16EEENSV_INS5_IJNSA_ILi8EEESI_EEENS5_IJSI_SC_EEEEEEEvNS4_8identityENS4_23SM90_TMA_LOAD_MULTICASTES1C_vS1D_EENS_8epilogue10collective6detail29Sm90TmaWarpSpecializedAdapterINS1H_15DefaultEpilogueISK_SL_SL_NS1G_6thread17LinearCombinationISK_Li1EffLNS1L_9ScaleType4KindE0ELNS_15FloatRoundStyleE2ESK_EENS1_15EpilogueDefaultEEEEEvvEEEEvNT_6ParamsE:
	.zero		1664


//--------------------- SYMBOLS --------------------------

	.type		.nv.reservedSmem.offset0,@object
	.size		.nv.reservedSmem.offset0,0x4
	.type		__assertfail,@function
